	.target	sm_90a

	.elftype	@"ET_EXEC"


//--------------------- .note.nv.tkinfo           --------------------------
	.section	.note.nv.tkinfo,"",@"SHT_NOTE"
	.sectionflags	@"SHF_NOTE_NV_TKINFO"
	.tkinfo
        /*0018*/ 	.word	0x00000002
        /*0030*/ 	.string	""
        /*0030*/ 	.string	"ptxas"
        /*0030*/ 	.string	"Cuda compilation tools, release 13.0, V13.0.88"
        /*0030*/ 	.string	"Build cuda_13.0.r13.0/compiler.36424714_0"
        /*0030*/ 	.string	"-arch sm_90a -m 64 "



//--------------------- .note.nv.cuinfo           --------------------------
	.section	.note.nv.cuinfo,"",@"SHT_NOTE"
	.sectionflags	@"SHF_NOTE_NV_CUINFO"
        /*0018*/ 	.short	0x0002
        /*001a*/ 	.short	0x005a
        /*001c*/ 	.short	0x0082
	.zero		2


//--------------------- .nv.info                  --------------------------
	.section	.nv.info,"",@"SHT_CUDA_INFO"
	.align	4


	//----- nvinfo : EIATTR_REGCOUNT
	.align		4
        /*0000*/ 	.byte	0x04, 0x2f
        /*0002*/ 	.short	(.L_12 - .L_11)
	.align		4
.L_11:
        /*0004*/ 	.word	index@(_ZN7cutlass13device_kernelINS_4conv6kernel13ConvUniversalINS1_16ConvProblemShapeILNS1_8OperatorE2ELi2EEENS1_10collective14CollectiveConvINS1_46MainloopSm90TmaGmmaWarpSpecializedImplicitGemmILS5_2ELi5ELi2EN4cute5tupleIJNSA_1CILi2EEENSC_ILi1EEESE_EEENS1_36KernelImplicitTmaWarpSpecializedSm90ELi1EEENSB_IJNSC_ILi256EEENSB_IJNSC_ILi64EEEEEESK_EEENS_6half_tESM_NSA_8TiledMMAINSA_8MMA_AtomIJNSA_4SM904GMMA25MMA_64x64x16_F32F16F16_SSILNSQ_5MajorE1ELSS_1ELNSQ_7ScaleInE1ELST_1EEEEEENSA_6LayoutINSB_IJSE_SE_SE_EEENSB_IJNSC_ILi0EEESY_SY_EEEEENSB_IJNSA_10UnderscoreES11_S11_EEEEENS7_6detail26Sm90ImplicitGemmTileTraitsINSA_13SM90_TMA_LOADENSA_14ComposedLayoutINSA_7SwizzleILi3ELi4ELi3EEENSA_18smem_ptr_flag_bitsILi16EEENSW_INSB_IJNSB_IJSJ_NSC_ILi4EEEEEENSB_IJNSC_ILi8EEES1E_EEENSB_IJSE_NSC_ILi5EEEEEEEEENSB_IJNSB_IJSE_NSC_ILi4096EEEEEENSB_IJSJ_NSC_ILi512EEEEEENSB_IJSY_NSC_ILi16384EEEEEEEEEEEEEvEENS15_INSA_30SM90_TMA_LOAD_IM2COL_MULTICASTENS17_IS19_S1B_NSW_INSB_IJNSB_IJSJ_SE_EEES1F_S1H_EEENSB_IJNSB_IJSE_SY_EEES1M_NSB_IJSY_S1J_EEEEEEEEEEvEEEENS_8epilogue10collective6detail29Sm90TmaWarpSpecializedAdapterINS24_15DefaultEpilogueISM_NSB_IJlNSB_IJSE_llEEESY_EEES29_NS23_6thread17LinearCombinationISM_Li1EffLNS2A_9ScaleType4KindE0ELNS_15FloatRoundStyleE2ESM_EENS_4gemm15EpilogueDefaultEEEEEvvEEEEvNT_6ParamsE)
        /*0008*/ 	.word	0x000000a8


	//----- nvinfo : EIATTR_FRAME_SIZE
	.align		4
.L_12:
        /*000c*/ 	.byte	0x04, 0x11
        /*000e*/ 	.short	(.L_14 - .L_13)
	.align		4
.L_13:
        /*0010*/ 	.word	index@(_ZN7cutlass13device_kernelINS_4conv6kernel13ConvUniversalINS1_16ConvProblemShapeILNS1_8OperatorE2ELi2EEENS1_10collective14CollectiveConvINS1_46MainloopSm90TmaGmmaWarpSpecializedImplicitGemmILS5_2ELi5ELi2EN4cute5tupleIJNSA_1CILi2EEENSC_ILi1EEESE_EEENS1_36KernelImplicitTmaWarpSpecializedSm90ELi1EEENSB_IJNSC_ILi256EEENSB_IJNSC_ILi64EEEEEESK_EEENS_6half_tESM_NSA_8TiledMMAINSA_8MMA_AtomIJNSA_4SM904GMMA25MMA_64x64x16_F32F16F16_SSILNSQ_5MajorE1ELSS_1ELNSQ_7ScaleInE1ELST_1EEEEEENSA_6LayoutINSB_IJSE_SE_SE_EEENSB_IJNSC_ILi0EEESY_SY_EEEEENSB_IJNSA_10UnderscoreES11_S11_EEEEENS7_6detail26Sm90ImplicitGemmTileTraitsINSA_13SM90_TMA_LOADENSA_14ComposedLayoutINSA_7SwizzleILi3ELi4ELi3EEENSA_18smem_ptr_flag_bitsILi16EEENSW_INSB_IJNSB_IJSJ_NSC_ILi4EEEEEENSB_IJNSC_ILi8EEES1E_EEENSB_IJSE_NSC_ILi5EEEEEEEEENSB_IJNSB_IJSE_NSC_ILi4096EEEEEENSB_IJSJ_NSC_ILi512EEEEEENSB_IJSY_NSC_ILi16384EEEEEEEEEEEEEvEENS15_INSA_30SM90_TMA_LOAD_IM2COL_MULTICASTENS17_IS19_S1B_NSW_INSB_IJNSB_IJSJ_SE_EEES1F_S1H_EEENSB_IJNSB_IJSE_SY_EEES1M_NSB_IJSY_S1J_EEEEEEEEEEvEEEENS_8epilogue10collective6detail29Sm90TmaWarpSpecializedAdapterINS24_15DefaultEpilogueISM_NSB_IJlNSB_IJSE_llEEESY_EEES29_NS23_6thread17LinearCombinationISM_Li1EffLNS2A_9ScaleType4KindE0ELNS_15FloatRoundStyleE2ESM_EENS_4gemm15EpilogueDefaultEEEEEvvEEEEvNT_6ParamsE)
        /*0014*/ 	.word	0x00000000


	//----- nvinfo : EIATTR_MIN_STACK_SIZE
	.align		4
.L_14:
        /*0018*/ 	.byte	0x04, 0x12
        /*001a*/ 	.short	(.L_16 - .L_15)
	.align		4
.L_15:
        /*001c*/ 	.word	index@(_ZN7cutlass13device_kernelINS_4conv6kernel13ConvUniversalINS1_16ConvProblemShapeILNS1_8OperatorE2ELi2EEENS1_10collective14CollectiveConvINS1_46MainloopSm90TmaGmmaWarpSpecializedImplicitGemmILS5_2ELi5ELi2EN4cute5tupleIJNSA_1CILi2EEENSC_ILi1EEESE_EEENS1_36KernelImplicitTmaWarpSpecializedSm90ELi1EEENSB_IJNSC_ILi256EEENSB_IJNSC_ILi64EEEEEESK_EEENS_6half_tESM_NSA_8TiledMMAINSA_8MMA_AtomIJNSA_4SM904GMMA25MMA_64x64x16_F32F16F16_SSILNSQ_5MajorE1ELSS_1ELNSQ_7ScaleInE1ELST_1EEEEEENSA_6LayoutINSB_IJSE_SE_SE_EEENSB_IJNSC_ILi0EEESY_SY_EEEEENSB_IJNSA_10UnderscoreES11_S11_EEEEENS7_6detail26Sm90ImplicitGemmTileTraitsINSA_13SM90_TMA_LOADENSA_14ComposedLayoutINSA_7SwizzleILi3ELi4ELi3EEENSA_18smem_ptr_flag_bitsILi16EEENSW_INSB_IJNSB_IJSJ_NSC_ILi4EEEEEENSB_IJNSC_ILi8EEES1E_EEENSB_IJSE_NSC_ILi5EEEEEEEEENSB_IJNSB_IJSE_NSC_ILi4096EEEEEENSB_IJSJ_NSC_ILi512EEEEEENSB_IJSY_NSC_ILi16384EEEEEEEEEEEEEvEENS15_INSA_30SM90_TMA_LOAD_IM2COL_MULTICASTENS17_IS19_S1B_NSW_INSB_IJNSB_IJSJ_SE_EEES1F_S1H_EEENSB_IJNSB_IJSE_SY_EEES1M_NSB_IJSY_S1J_EEEEEEEEEEvEEEENS_8epilogue10collective6detail29Sm90TmaWarpSpecializedAdapterINS24_15DefaultEpilogueISM_NSB_IJlNSB_IJSE_llEEESY_EEES29_NS23_6thread17LinearCombinationISM_Li1EffLNS2A_9ScaleType4KindE0ELNS_15FloatRoundStyleE2ESM_EENS_4gemm15EpilogueDefaultEEEEEvvEEEEvNT_6ParamsE)
        /*0020*/ 	.word	0x00000000
.L_16:


//--------------------- .nv.compat                --------------------------
	.section	.nv.compat,"",@"SHT_CUDA_COMPAT_INFO"
	.align	4
        /*0000*/ 	.byte	0x02, 0x09, 0x01, 0x00, 0x02, 0x02, 0x04, 0x00, 0x02, 0x05, 0x05, 0x00, 0x03, 0x07, 0x01, 0x01
        /*0010*/ 	.byte	0x02, 0x03, 0x01, 0x00, 0x02, 0x06, 0x01, 0x00, 0x04, 0x0b, 0x08, 0x00, 0x00, 0x00, 0x00, 0x00
        /*0020*/ 	.byte	0x00, 0x00, 0x00, 0x00


//--------------------- .nv.info._ZN7cutlass13device_kernelINS_4conv6kernel13ConvUniversalINS1_16ConvProblemShapeILNS1_8OperatorE2ELi2EEENS1_10collective14CollectiveConvINS1_46MainloopSm90TmaGmmaWarpSpecializedImplicitGemmILS5_2ELi5ELi2EN4cute5tupleIJNSA_1CILi2EEENSC_ILi1EEESE_EEENS1_36KernelImplicitTmaWarpSpecializedSm90ELi1EEENSB_IJNSC_ILi256EEENSB_IJNSC_ILi64EEEEEESK_EEENS_6half_tESM_NSA_8TiledMMAINSA_8MMA_AtomIJNSA_4SM904GMMA25MMA_64x64x16_F32F16F16_SSILNSQ_5MajorE1ELSS_1ELNSQ_7ScaleInE1ELST_1EEEEEENSA_6LayoutINSB_IJSE_SE_SE_EEENSB_IJNSC_ILi0EEESY_SY_EEEEENSB_IJNSA_10UnderscoreES11_S11_EEEEENS7_6detail26Sm90ImplicitGemmTileTraitsINSA_13SM90_TMA_LOADENSA_14ComposedLayoutINSA_7SwizzleILi3ELi4ELi3EEENSA_18smem_ptr_flag_bitsILi16EEENSW_INSB_IJNSB_IJSJ_NSC_ILi4EEEEEENSB_IJNSC_ILi8EEES1E_EEENSB_IJSE_NSC_ILi5EEEEEEEEENSB_IJNSB_IJSE_NSC_ILi4096EEEEEENSB_IJSJ_NSC_ILi512EEEEEENSB_IJSY_NSC_ILi16384EEEEEEEEEEEEEvEENS15_INSA_30SM90_TMA_LOAD_IM2COL_MULTICASTENS17_IS19_S1B_NSW_INSB_IJNSB_IJSJ_SE_EEES1F_S1H_EEENSB_IJNSB_IJSE_SY_EEES1M_NSB_IJSY_S1J_EEEEEEEEEEvEEEENS_8epilogue10collective6detail29Sm90TmaWarpSpecializedAdapterINS24_15DefaultEpilogueISM_NSB_IJlNSB_IJSE_llEEESY_EEES29_NS23_6thread17LinearCombinationISM_Li1EffLNS2A_9ScaleType4KindE0ELNS_15FloatRoundStyleE2ESM_EENS_4gemm15EpilogueDefaultEEEEEvvEEEEvNT_6ParamsE --------------------------
	.section	.nv.info._ZN7cutlass13device_kernelINS_4conv6kernel13ConvUniversalINS1_16ConvProblemShapeILNS1_8OperatorE2ELi2EEENS1_10collective14CollectiveConvINS1_46MainloopSm90TmaGmmaWarpSpecializedImplicitGemmILS5_2ELi5ELi2EN4cute5tupleIJNSA_1CILi2EEENSC_ILi1EEESE_EEENS1_36KernelImplicitTmaWarpSpecializedSm90ELi1EEENSB_IJNSC_ILi256EEENSB_IJNSC_ILi64EEEEEESK_EEENS_6half_tESM_NSA_8TiledMMAINSA_8MMA_AtomIJNSA_4SM904GMMA25MMA_64x64x16_F32F16F16_SSILNSQ_5MajorE1ELSS_1ELNSQ_7ScaleInE1ELST_1EEEEEENSA_6LayoutINSB_IJSE_SE_SE_EEENSB_IJNSC_ILi0EEESY_SY_EEEEENSB_IJNSA_10UnderscoreES11_S11_EEEEENS7_6detail26Sm90ImplicitGemmTileTraitsINSA_13SM90_TMA_LOADENSA_14ComposedLayoutINSA_7SwizzleILi3ELi4ELi3EEENSA_18smem_ptr_flag_bitsILi16EEENSW_INSB_IJNSB_IJSJ_NSC_ILi4EEEEEENSB_IJNSC_ILi8EEES1E_EEENSB_IJSE_NSC_ILi5EEEEEEEEENSB_IJNSB_IJSE_NSC_ILi4096EEEEEENSB_IJSJ_NSC_ILi512EEEEEENSB_IJSY_NSC_ILi16384EEEEEEEEEEEEEvEENS15_INSA_30SM90_TMA_LOAD_IM2COL_MULTICASTENS17_IS19_S1B_NSW_INSB_IJNSB_IJSJ_SE_EEES1F_S1H_EEENSB_IJNSB_IJSE_SY_EEES1M_NSB_IJSY_S1J_EEEEEEEEEEvEEEENS_8epilogue10collective6detail29Sm90TmaWarpSpecializedAdapterINS24_15DefaultEpilogueISM_NSB_IJlNSB_IJSE_llEEESY_EEES29_NS23_6thread17LinearCombinationISM_Li1EffLNS2A_9ScaleType4KindE0ELNS_15FloatRoundStyleE2ESM_EENS_4gemm15EpilogueDefaultEEEEEvvEEEEvNT_6ParamsE,"",@"SHT_CUDA_INFO"
	.sectionflags	@""
	.align	4


	//----- nvinfo : EIATTR_CUDA_API_VERSION
	.align		4
        /*0000*/ 	.byte	0x04, 0x37
        /*0002*/ 	.short	(.L_18 - .L_17)
.L_17:
        /*0004*/ 	.word	0x00000082


	//----- nvinfo : EIATTR_KPARAM_INFO
	.align		4
.L_18:
        /*0008*/ 	.byte	0x04, 0x17
        /*000a*/ 	.short	(.L_20 - .L_19)
.L_19:
        /*000c*/ 	.word	0x00000000
        /*0010*/ 	.short	0x0000
        /*0012*/ 	.short	0x0070
        /*0014*/ 	.byte	0x00, 0xf0, 0x01, 0x0e


	//----- nvinfo : EIATTR_SPARSE_MMA_MASK
	.align		4
.L_20:
        /*0018*/ 	.byte	0x03, 0x50
        /*001a*/ 	.short	0x0000


	//----- nvinfo : EIATTR_MAXREG_COUNT
	.align		4
        /*001c*/ 	.byte	0x03, 0x1b
        /*001e*/ 	.short	0x00ff


	//----- nvinfo : EIATTR_NUM_BARRIERS
	.align		4
        /*0020*/ 	.byte	0x02, 0x4c
        /*0022*/ 	.byte	0x01
	.zero		1


	//----- nvinfo : EIATTR_MERCURY_ISA_VERSION
	.align		4
        /*0024*/ 	.byte	0x03, 0x5f
        /*0026*/ 	.short	0x0101


	//----- nvinfo : EIATTR_COOP_GROUP_MASK_REGIDS
	.align		4
        /*0028*/ 	.byte	0x04, 0x29
        /*002a*/ 	.short	(.L_22 - .L_21)


	//   ....[0]....
.L_21:
        /*002c*/ 	.word	0xffffffff


	//   ....[1]....
        /*0030*/ 	.word	0xffffffff


	//   ....[2]....
        /*0034*/ 	.word	0xffffffff


	//   ....[3]....
        /*0038*/ 	.word	0xffffffff


	//----- nvinfo : EIATTR_COOP_GROUP_INSTR_OFFSETS
	.align		4
.L_22:
        /*003c*/ 	.byte	0x04, 0x28
        /*003e*/ 	.short	(.L_24 - .L_23)


	//   ....[0]....
.L_23:
        /*0040*/ 	.word	0x00000070


	//   ....[1]....
        /*0044*/ 	.word	0x00000080


	//   ....[2]....
        /*0048*/ 	.word	0x00000140


	//   ....[3]....
        /*004c*/ 	.word	0x000006c0


	//----- nvinfo : EIATTR_MBARRIER_INSTR_OFFSETS
	.align		4
.L_24:
        /*0050*/ 	.byte	0x04, 0x39
        /*0052*/ 	.short	(.L_26 - .L_25)


	//   ....[0]....
.L_25:
        /*0054*/ 	.word	0x000002f0
        /*0058*/ 	.word	0x000000ff
        /*005c*/ 	.word	0x00032000
        /*0060*/ 	.short	0x0100
        /*0062*/ 	.byte	0x08
	.zero		1


	//   ....[1]....
        /*0064*/ 	.word	0x00000300
        /*0068*/ 	.word	0x000000ff
        /*006c*/ 	.word	0x00032028
        /*0070*/ 	.short	0x0100
        /*0072*/ 	.byte	0x08
	.zero		1


	//   ....[2]....
        /*0074*/ 	.word	0x00000310
        /*0078*/ 	.word	0x000000ff
        /*007c*/ 	.word	0x00032008
        /*0080*/ 	.short	0x0100
        /*0082*/ 	.byte	0x08
	.zero		1


	//   ....[3]....
        /*0084*/ 	.word	0x00000320
        /*0088*/ 	.word	0x000000ff
        /*008c*/ 	.word	0x00032030
        /*0090*/ 	.short	0x0100
        /*0092*/ 	.byte	0x08
	.zero		1


	//   ....[4]....
        /*0094*/ 	.word	0x00000330
        /*0098*/ 	.word	0x000000ff
        /*009c*/ 	.word	0x00032010
        /*00a0*/ 	.short	0x0100
        /*00a2*/ 	.byte	0x08
	.zero		1


	//   ....[5]....
        /*00a4*/ 	.word	0x00000340
        /*00a8*/ 	.word	0x000000ff
        /*00ac*/ 	.word	0x00032038
        /*00b0*/ 	.short	0x0100
        /*00b2*/ 	.byte	0x08
	.zero		1


	//   ....[6]....
        /*00b4*/ 	.word	0x00000350
        /*00b8*/ 	.word	0x000000ff
        /*00bc*/ 	.word	0x00032018
        /*00c0*/ 	.short	0x0100
        /*00c2*/ 	.byte	0x08
	.zero		1


	//   ....[7]....
        /*00c4*/ 	.word	0x00000360
        /*00c8*/ 	.word	0x000000ff
        /*00cc*/ 	.word	0x00032040
        /*00d0*/ 	.short	0x0100
        /*00d2*/ 	.byte	0x08
	.zero		1


	//   ....[8]....
        /*00d4*/ 	.word	0x00000370
        /*00d8*/ 	.word	0x000000ff
        /*00dc*/ 	.word	0x00032020
        /*00e0*/ 	.short	0x0100
        /*00e2*/ 	.byte	0x08
	.zero		1


	//   ....[9]....
        /*00e4*/ 	.word	0x00000380
        /*00e8*/ 	.word	0x000000ff
        /*00ec*/ 	.word	0x00032048
        /*00f0*/ 	.short	0x0100
        /*00f2*/ 	.byte	0x08
	.zero		1


	//   ....[10]....
        /*00f4*/ 	.word	0x000012a0
        /*00f8*/ 	.word	0x0000000a
        /*00fc*/ 	.word	0x00032000
        /*0100*/ 	.short	0x010a
        /*0102*/ 	.byte	0x3f
	.zero		1


	//   ....[11]....
        /*0104*/ 	.word	0x00001900
        /*0108*/ 	.word	0x0000000c
        /*010c*/ 	.word	0x00032000
        /*0110*/ 	.short	0x010a
        /*0112*/ 	.byte	0x3f
	.zero		1


	//   ....[12]....
        /*0114*/ 	.word	0x00001e50
        /*0118*/ 	.word	0x0000000c
        /*011c*/ 	.word	0x00000000
        /*0120*/ 	.short	0x0101
        /*0122*/ 	.byte	0x3f
	.zero		1


	//   ....[13]....
        /*0124*/ 	.word	0x000020a0
        /*0128*/ 	.word	0x0000000a
        /*012c*/ 	.word	0x00000000
        /*0130*/ 	.short	0x0101
        /*0132*/ 	.byte	0x3f
	.zero		1


	//   ....[14]....
        /*0134*/ 	.word	0x0000cc40
        /*0138*/ 	.word	0x00000009
        /*013c*/ 	.word	0x00032028
        /*0140*/ 	.short	0x010a
        /*0142*/ 	.byte	0x3f
	.zero		1


	//   ....[15]....
        /*0144*/ 	.word	0x0000d330
        /*0148*/ 	.word	0x00000002
        /*014c*/ 	.word	0x00000000
        /*0150*/ 	.short	0x010a
        /*0152*/ 	.byte	0x3f
	.zero		1


	//   ....[16]....
        /*0154*/ 	.word	0x0000d3e0
        /*0158*/ 	.word	0x00000000
        /*015c*/ 	.word	0x00000000
        /*0160*/ 	.short	0x010a
        /*0162*/ 	.byte	0x3f
	.zero		1


	//   ....[17]....
        /*0164*/ 	.word	0x0000d490
        /*0168*/ 	.word	0x00000000
        /*016c*/ 	.word	0x00000000
        /*0170*/ 	.short	0x010a
        /*0172*/ 	.byte	0x3f
	.zero		1


	//   ....[18]....
        /*0174*/ 	.word	0x0000d540
        /*0178*/ 	.word	0x00000000
        /*017c*/ 	.word	0x00000000
        /*0180*/ 	.short	0x010a
        /*0182*/ 	.byte	0x3f
	.zero		1


	//   ....[19]....
        /*0184*/ 	.word	0x0000d5f0
        /*0188*/ 	.word	0x00000008
        /*018c*/ 	.word	0x00000000
        /*0190*/ 	.short	0x010a
        /*0192*/ 	.byte	0x3f
	.zero		1


	//----- nvinfo : EIATTR_NUM_MBARRIERS
	.align		4
.L_26:
        /*0194*/ 	.byte	0x03, 0x38
        /*0196*/ 	.short	0x000a


	//----- nvinfo : EIATTR_EXIT_INSTR_OFFSETS
	.align		4
        /*0198*/ 	.byte	0x04, 0x1c
        /*019a*/ 	.short	(.L_28 - .L_27)


	//   ....[0]....
.L_27:
        /*019c*/ 	.word	0x00000dd0


	//   ....[1]....
        /*01a0*/ 	.word	0x000022f0


	//   ....[2]....
        /*01a4*/ 	.word	0x000023f0


	//   ....[3]....
        /*01a8*/ 	.word	0x000097a0


	//   ....[4]....
        /*01ac*/ 	.word	0x000097e0


	//   ....[5]....
        /*01b0*/ 	.word	0x0000c9f0


	//   ....[6]....
        /*01b4*/ 	.word	0x0000ca30


	//   ....[7]....
        /*01b8*/ 	.word	0x0000ca50


	//   ....[8]....
        /*01bc*/ 	.word	0x0000d220


	//   ....[9]....
        /*01c0*/ 	.word	0x0000d620


	//----- nvinfo : EIATTR_MAX_THREADS
	.align		4
.L_28:
        /*01c4*/ 	.byte	0x04, 0x05
        /*01c6*/ 	.short	(.L_30 - .L_29)
.L_29:
        /*01c8*/ 	.word	0x00000100
        /*01cc*/ 	.word	0x00000001
        /*01d0*/ 	.word	0x00000001


	//----- nvinfo : EIATTR_CRS_STACK_SIZE
	.align		4
.L_30:
        /*01d4*/ 	.byte	0x04, 0x1e
        /*01d6*/ 	.short	(.L_32 - .L_31)
.L_31:
        /*01d8*/ 	.word	0x00000000


	//----- nvinfo : EIATTR_CBANK_PARAM_SIZE
	.align		4
.L_32:
        /*01dc*/ 	.byte	0x03, 0x19
        /*01de*/ 	.short	0x03f0


	//----- nvinfo : EIATTR_PARAM_CBANK
	.align		4
        /*01e0*/ 	.byte	0x04, 0x0a
        /*01e2*/ 	.short	(.L_34 - .L_33)
	.align		4
.L_33:
        /*01e4*/ 	.word	index@(.nv.constant0._ZN7cutlass13device_kernelINS_4conv6kernel13ConvUniversalINS1_16ConvProblemShapeILNS1_8OperatorE2ELi2EEENS1_10collective14CollectiveConvINS1_46MainloopSm90TmaGmmaWarpSpecializedImplicitGemmILS5_2ELi5ELi2EN4cute5tupleIJNSA_1CILi2EEENSC_ILi1EEESE_EEENS1_36KernelImplicitTmaWarpSpecializedSm90ELi1EEENSB_IJNSC_ILi256EEENSB_IJNSC_ILi64EEEEEESK_EEENS_6half_tESM_NSA_8TiledMMAINSA_8MMA_AtomIJNSA_4SM904GMMA25MMA_64x64x16_F32F16F16_SSILNSQ_5MajorE1ELSS_1ELNSQ_7ScaleInE1ELST_1EEEEEENSA_6LayoutINSB_IJSE_SE_SE_EEENSB_IJNSC_ILi0EEESY_SY_EEEEENSB_IJNSA_10UnderscoreES11_S11_EEEEENS7_6detail26Sm90ImplicitGemmTileTraitsINSA_13SM90_TMA_LOADENSA_14ComposedLayoutINSA_7SwizzleILi3ELi4ELi3EEENSA_18smem_ptr_flag_bitsILi16EEENSW_INSB_IJNSB_IJSJ_NSC_ILi4EEEEEENSB_IJNSC_ILi8EEES1E_EEENSB_IJSE_NSC_ILi5EEEEEEEEENSB_IJNSB_IJSE_NSC_ILi4096EEEEEENSB_IJSJ_NSC_ILi512EEEEEENSB_IJSY_NSC_ILi16384EEEEEEEEEEEEEvEENS15_INSA_30SM90_TMA_LOAD_IM2COL_MULTICASTENS17_IS19_S1B_NSW_INSB_IJNSB_IJSJ_SE_EEES1F_S1H_EEENSB_IJNSB_IJSE_SY_EEES1M_NSB_IJSY_S1J_EEEEEEEEEEvEEEENS_8epilogue10collective6detail29Sm90TmaWarpSpecializedAdapterINS24_15DefaultEpilogueISM_NSB_IJlNSB_IJSE_llEEESY_EEES29_NS23_6thread17LinearCombinationISM_Li1EffLNS2A_9ScaleType4KindE0ELNS_15FloatRoundStyleE2ESM_EENS_4gemm15EpilogueDefaultEEEEEvvEEEEvNT_6ParamsE)
        /*01e8*/ 	.short	0x0210
        /*01ea*/ 	.short	0x03f0


	//----- nvinfo : EIATTR_SW_WAR
	.align		4
.L_34:
        /*01ec*/ 	.byte	0x04, 0x36
        /*01ee*/ 	.short	(.L_36 - .L_35)
.L_35:
        /*01f0*/ 	.word	0x00000008
.L_36:


//--------------------- .nv.callgraph             --------------------------
	.section	.nv.callgraph,"",@"SHT_CUDA_CALLGRAPH"
	.align	4
	.sectionentsize	8
	.align		4
        /*0000*/ 	.word	0x00000000
	.align		4
        /*0004*/ 	.word	0xffffffff
	.align		4
        /*0008*/ 	.word	0x00000000
	.align		4
        /*000c*/ 	.word	0xfffffffe
	.align		4
        /*0010*/ 	.word	0x00000000
	.align		4
        /*0014*/ 	.word	0xfffffffd
	.align		4
        /*0018*/ 	.word	0x00000000
	.align		4
        /*001c*/ 	.word	0xfffffffc


//--------------------- .nv.constant4             --------------------------
	.section	.nv.constant4,"a",@progbits
	.align	8
	.align		8
.nv.constant4:
        /*0000*/ 	.dword	_ZN39_INTERNAL_d7f32fb7_4_k_cu_6bd48bfe_29404cuda3std3__45__cpo5beginE
	.align		8
        /*0008*/ 	.dword	_ZN39_INTERNAL_d7f32fb7_4_k_cu_6bd48bfe_29404cuda3std3__45__cpo3endE
	.align		8
        /*0010*/ 	.dword	_ZN39_INTERNAL_d7f32fb7_4_k_cu_6bd48bfe_29404cuda3std3__45__cpo6cbeginE
	.align		8
        /*0018*/ 	.dword	_ZN39_INTERNAL_d7f32fb7_4_k_cu_6bd48bfe_29404cuda3std3__45__cpo4cendE
	.align		8
        /*0020*/ 	.dword	_ZN39_INTERNAL_d7f32fb7_4_k_cu_6bd48bfe_29404cuda3std3__441_GLOBAL__N__d7f32fb7_4_k_cu_6bd48bfe_29406ignoreE
	.align		8
        /*0028*/ 	.dword	_ZN39_INTERNAL_d7f32fb7_4_k_cu_6bd48bfe_29404cuda3std3__419piecewise_constructE
	.align		8
        /*0030*/ 	.dword	_ZN39_INTERNAL_d7f32fb7_4_k_cu_6bd48bfe_29404cuda3std3__48in_placeE
	.align		8
        /*0038*/ 	.dword	_ZN39_INTERNAL_d7f32fb7_4_k_cu_6bd48bfe_29404cuda3std6ranges3__45__cpo4swapE
	.align		8
        /*0040*/ 	.dword	_ZN39_INTERNAL_d7f32fb7_4_k_cu_6bd48bfe_29404cuda3std6ranges3__45__cpo9iter_moveE
	.align		8
        /*0048*/ 	.dword	_ZN39_INTERNAL_d7f32fb7_4_k_cu_6bd48bfe_29404cute7productE
	.align		8
        /*0050*/ 	.dword	_ZN39_INTERNAL_d7f32fb7_4_k_cu_6bd48bfe_29404cute1_E


//--------------------- .text._ZN7cutlass13device_kernelINS_4conv6kernel13ConvUniversalINS1_16ConvProblemShapeILNS1_8OperatorE2ELi2EEENS1_10collective14CollectiveConvINS1_46MainloopSm90TmaGmmaWarpSpecializedImplicitGemmILS5_2ELi5ELi2EN4cute5tupleIJNSA_1CILi2EEENSC_ILi1EEESE_EEENS1_36KernelImplicitTmaWarpSpecializedSm90ELi1EEENSB_IJNSC_ILi256EEENSB_IJNSC_ILi64EEEEEESK_EEENS_6half_tESM_NSA_8TiledMMAINSA_8MMA_AtomIJNSA_4SM904GMMA25MMA_64x64x16_F32F16F16_SSILNSQ_5MajorE1ELSS_1ELNSQ_7ScaleInE1ELST_1EEEEEENSA_6LayoutINSB_IJSE_SE_SE_EEENSB_IJNSC_ILi0EEESY_SY_EEEEENSB_IJNSA_10UnderscoreES11_S11_EEEEENS7_6detail26Sm90ImplicitGemmTileTraitsINSA_13SM90_TMA_LOADENSA_14ComposedLayoutINSA_7SwizzleILi3ELi4ELi3EEENSA_18smem_ptr_flag_bitsILi16EEENSW_INSB_IJNSB_IJSJ_NSC_ILi4EEEEEENSB_IJNSC_ILi8EEES1E_EEENSB_IJSE_NSC_ILi5EEEEEEEEENSB_IJNSB_IJSE_NSC_ILi4096EEEEEENSB_IJSJ_NSC_ILi512EEEEEENSB_IJSY_NSC_ILi16384EEEEEEEEEEEEEvEENS15_INSA_30SM90_TMA_LOAD_IM2COL_MULTICASTENS17_IS19_S1B_NSW_INSB_IJNSB_IJSJ_SE_EEES1F_S1H_EEENSB_IJNSB_IJSE_SY_EEES1M_NSB_IJSY_S1J_EEEEEEEEEEvEEEENS_8epilogue10collective6detail29Sm90TmaWarpSpecializedAdapterINS24_15DefaultEpilogueISM_NSB_IJlNSB_IJSE_llEEESY_EEES29_NS23_6thread17LinearCombinationISM_Li1EffLNS2A_9ScaleType4KindE0ELNS_15FloatRoundStyleE2ESM_EENS_4gemm15EpilogueDefaultEEEEEvvEEEEvNT_6ParamsE --------------------------
	.section	.text._ZN7cutlass13device_kernelINS_4conv6kernel13ConvUniversalINS1_16ConvProblemShapeILNS1_8OperatorE2ELi2EEENS1_10collective14CollectiveConvINS1_46MainloopSm90TmaGmmaWarpSpecializedImplicitGemmILS5_2ELi5ELi2EN4cute5tupleIJNSA_1CILi2EEENSC_ILi1EEESE_EEENS1_36KernelImplicitTmaWarpSpecializedSm90ELi1EEENSB_IJNSC_ILi256EEENSB_IJNSC_ILi64EEEEEESK_EEENS_6half_tESM_NSA_8TiledMMAINSA_8MMA_AtomIJNSA_4SM904GMMA25MMA_64x64x16_F32F16F16_SSILNSQ_5MajorE1ELSS_1ELNSQ_7ScaleInE1ELST_1EEEEEENSA_6LayoutINSB_IJSE_SE_SE_EEENSB_IJNSC_ILi0EEESY_SY_EEEEENSB_IJNSA_10UnderscoreES11_S11_EEEEENS7_6detail26Sm90ImplicitGemmTileTraitsINSA_13SM90_TMA_LOADENSA_14ComposedLayoutINSA_7SwizzleILi3ELi4ELi3EEENSA_18smem_ptr_flag_bitsILi16EEENSW_INSB_IJNSB_IJSJ_NSC_ILi4EEEEEENSB_IJNSC_ILi8EEES1E_EEENSB_IJSE_NSC_ILi5EEEEEEEEENSB_IJNSB_IJSE_NSC_ILi4096EEEEEENSB_IJSJ_NSC_ILi512EEEEEENSB_IJSY_NSC_ILi16384EEEEEEEEEEEEEvEENS15_INSA_30SM90_TMA_LOAD_IM2COL_MULTICASTENS17_IS19_S1B_NSW_INSB_IJNSB_IJSJ_SE_EEES1F_S1H_EEENSB_IJNSB_IJSE_SY_EEES1M_NSB_IJSY_S1J_EEEEEEEEEEvEEEENS_8epilogue10collective6detail29Sm90TmaWarpSpecializedAdapterINS24_15DefaultEpilogueISM_NSB_IJlNSB_IJSE_llEEESY_EEES29_NS23_6thread17LinearCombinationISM_Li1EffLNS2A_9ScaleType4KindE0ELNS_15FloatRoundStyleE2ESM_EENS_4gemm15EpilogueDefaultEEEEEvvEEEEvNT_6ParamsE,"ax",@progbits
	.align	128
.text._ZN7cutlass13device_kernelINS_4conv6kernel13ConvUniversalINS1_16ConvProblemShapeILNS1_8OperatorE2ELi2EEENS1_10collective14CollectiveConvINS1_46MainloopSm90TmaGmmaWarpSpecializedImplicitGemmILS5_2ELi5ELi2EN4cute5tupleIJNSA_1CILi2EEENSC_ILi1EEESE_EEENS1_36KernelImplicitTmaWarpSpecializedSm90ELi1EEENSB_IJNSC_ILi256EEENSB_IJNSC_ILi64EEEEEESK_EEENS_6half_tESM_NSA_8TiledMMAINSA_8MMA_AtomIJNSA_4SM904GMMA25MMA_64x64x16_F32F16F16_SSILNSQ_5MajorE1ELSS_1ELNSQ_7ScaleInE1ELST_1EEEEEENSA_6LayoutINSB_IJSE_SE_SE_EEENSB_IJNSC_ILi0EEESY_SY_EEEEENSB_IJNSA_10UnderscoreES11_S11_EEEEENS7_6detail26Sm90ImplicitGemmTileTraitsINSA_13SM90_TMA_LOADENSA_14ComposedLayoutINSA_7SwizzleILi3ELi4ELi3EEENSA_18smem_ptr_flag_bitsILi16EEENSW_INSB_IJNSB_IJSJ_NSC_ILi4EEEEEENSB_IJNSC_ILi8EEES1E_EEENSB_IJSE_NSC_ILi5EEEEEEEEENSB_IJNSB_IJSE_NSC_ILi4096EEEEEENSB_IJSJ_NSC_ILi512EEEEEENSB_IJSY_NSC_ILi16384EEEEEEEEEEEEEvEENS15_INSA_30SM90_TMA_LOAD_IM2COL_MULTICASTENS17_IS19_S1B_NSW_INSB_IJNSB_IJSJ_SE_EEES1F_S1H_EEENSB_IJNSB_IJSE_SY_EEES1M_NSB_IJSY_S1J_EEEEEEEEEEvEEEENS_8epilogue10collective6detail29Sm90TmaWarpSpecializedAdapterINS24_15DefaultEpilogueISM_NSB_IJlNSB_IJSE_llEEESY_EEES29_NS23_6thread17LinearCombinationISM_Li1EffLNS2A_9ScaleType4KindE0ELNS_15FloatRoundStyleE2ESM_EENS_4gemm15EpilogueDefaultEEEEEvvEEEEvNT_6ParamsE:
        .type           _ZN7cutlass13device_kernelINS_4conv6kernel13ConvUniversalINS1_16ConvProblemShapeILNS1_8OperatorE2ELi2EEENS1_10collective14CollectiveConvINS1_46MainloopSm90TmaGmmaWarpSpecializedImplicitGemmILS5_2ELi5ELi2EN4cute5tupleIJNSA_1CILi2EEENSC_ILi1EEESE_EEENS1_36KernelImplicitTmaWarpSpecializedSm90ELi1EEENSB_IJNSC_ILi256EEENSB_IJNSC_ILi64EEEEEESK_EEENS_6half_tESM_NSA_8TiledMMAINSA_8MMA_AtomIJNSA_4SM904GMMA25MMA_64x64x16_F32F16F16_SSILNSQ_5MajorE1ELSS_1ELNSQ_7ScaleInE1ELST_1EEEEEENSA_6LayoutINSB_IJSE_SE_SE_EEENSB_IJNSC_ILi0EEESY_SY_EEEEENSB_IJNSA_10UnderscoreES11_S11_EEEEENS7_6detail26Sm90ImplicitGemmTileTraitsINSA_13SM90_TMA_LOADENSA_14ComposedLayoutINSA_7SwizzleILi3ELi4ELi3EEENSA_18smem_ptr_flag_bitsILi16EEENSW_INSB_IJNSB_IJSJ_NSC_ILi4EEEEEENSB_IJNSC_ILi8EEES1E_EEENSB_IJSE_NSC_ILi5EEEEEEEEENSB_IJNSB_IJSE_NSC_ILi4096EEEEEENSB_IJSJ_NSC_ILi512EEEEEENSB_IJSY_NSC_ILi16384EEEEEEEEEEEEEvEENS15_INSA_30SM90_TMA_LOAD_IM2COL_MULTICASTENS17_IS19_S1B_NSW_INSB_IJNSB_IJSJ_SE_EEES1F_S1H_EEENSB_IJNSB_IJSE_SY_EEES1M_NSB_IJSY_S1J_EEEEEEEEEEvEEEENS_8epilogue10collective6detail29Sm90TmaWarpSpecializedAdapterINS24_15DefaultEpilogueISM_NSB_IJlNSB_IJSE_llEEESY_EEES29_NS23_6thread17LinearCombinationISM_Li1EffLNS2A_9ScaleType4KindE0ELNS_15FloatRoundStyleE2ESM_EENS_4gemm15EpilogueDefaultEEEEEvvEEEEvNT_6ParamsE,@function
        .size           _ZN7cutlass13device_kernelINS_4conv6kernel13ConvUniversalINS1_16ConvProblemShapeILNS1_8OperatorE2ELi2EEENS1_10collective14CollectiveConvINS1_46MainloopSm90TmaGmmaWarpSpecializedImplicitGemmILS5_2ELi5ELi2EN4cute5tupleIJNSA_1CILi2EEENSC_ILi1EEESE_EEENS1_36KernelImplicitTmaWarpSpecializedSm90ELi1EEENSB_IJNSC_ILi256EEENSB_IJNSC_ILi64EEEEEESK_EEENS_6half_tESM_NSA_8TiledMMAINSA_8MMA_AtomIJNSA_4SM904GMMA25MMA_64x64x16_F32F16F16_SSILNSQ_5MajorE1ELSS_1ELNSQ_7ScaleInE1ELST_1EEEEEENSA_6LayoutINSB_IJSE_SE_SE_EEENSB_IJNSC_ILi0EEESY_SY_EEEEENSB_IJNSA_10UnderscoreES11_S11_EEEEENS7_6detail26Sm90ImplicitGemmTileTraitsINSA_13SM90_TMA_LOADENSA_14ComposedLayoutINSA_7SwizzleILi3ELi4ELi3EEENSA_18smem_ptr_flag_bitsILi16EEENSW_INSB_IJNSB_IJSJ_NSC_ILi4EEEEEENSB_IJNSC_ILi8EEES1E_EEENSB_IJSE_NSC_ILi5EEEEEEEEENSB_IJNSB_IJSE_NSC_ILi4096EEEEEENSB_IJSJ_NSC_ILi512EEEEEENSB_IJSY_NSC_ILi16384EEEEEEEEEEEEEvEENS15_INSA_30SM90_TMA_LOAD_IM2COL_MULTICASTENS17_IS19_S1B_NSW_INSB_IJNSB_IJSJ_SE_EEES1F_S1H_EEENSB_IJNSB_IJSE_SY_EEES1M_NSB_IJSY_S1J_EEEEEEEEEEvEEEENS_8epilogue10collective6detail29Sm90TmaWarpSpecializedAdapterINS24_15DefaultEpilogueISM_NSB_IJlNSB_IJSE_llEEESY_EEES29_NS23_6thread17LinearCombinationISM_Li1EffLNS2A_9ScaleType4KindE0ELNS_15FloatRoundStyleE2ESM_EENS_4gemm15EpilogueDefaultEEEEEvvEEEEvNT_6ParamsE,(.L_x_260 - _ZN7cutlass13device_kernelINS_4conv6kernel13ConvUniversalINS1_16ConvProblemShapeILNS1_8OperatorE2ELi2EEENS1_10collective14CollectiveConvINS1_46MainloopSm90TmaGmmaWarpSpecializedImplicitGemmILS5_2ELi5ELi2EN4cute5tupleIJNSA_1CILi2EEENSC_ILi1EEESE_EEENS1_36KernelImplicitTmaWarpSpecializedSm90ELi1EEENSB_IJNSC_ILi256EEENSB_IJNSC_ILi64EEEEEESK_EEENS_6half_tESM_NSA_8TiledMMAINSA_8MMA_AtomIJNSA_4SM904GMMA25MMA_64x64x16_F32F16F16_SSILNSQ_5MajorE1ELSS_1ELNSQ_7ScaleInE1ELST_1EEEEEENSA_6LayoutINSB_IJSE_SE_SE_EEENSB_IJNSC_ILi0EEESY_SY_EEEEENSB_IJNSA_10UnderscoreES11_S11_EEEEENS7_6detail26Sm90ImplicitGemmTileTraitsINSA_13SM90_TMA_LOADENSA_14ComposedLayoutINSA_7SwizzleILi3ELi4ELi3EEENSA_18smem_ptr_flag_bitsILi16EEENSW_INSB_IJNSB_IJSJ_NSC_ILi4EEEEEENSB_IJNSC_ILi8EEES1E_EEENSB_IJSE_NSC_ILi5EEEEEEEEENSB_IJNSB_IJSE_NSC_ILi4096EEEEEENSB_IJSJ_NSC_ILi512EEEEEENSB_IJSY_NSC_ILi16384EEEEEEEEEEEEEvEENS15_INSA_30SM90_TMA_LOAD_IM2COL_MULTICASTENS17_IS19_S1B_NSW_INSB_IJNSB_IJSJ_SE_EEES1F_S1H_EEENSB_IJNSB_IJSE_SY_EEES1M_NSB_IJSY_S1J_EEEEEEEEEEvEEEENS_8epilogue10collective6detail29Sm90TmaWarpSpecializedAdapterINS24_15DefaultEpilogueISM_NSB_IJlNSB_IJSE_llEEESY_EEES29_NS23_6thread17LinearCombinationISM_Li1EffLNS2A_9ScaleType4KindE0ELNS_15FloatRoundStyleE2ESM_EENS_4gemm15EpilogueDefaultEEEEEvvEEEEvNT_6ParamsE)
        .other          _ZN7cutlass13device_kernelINS_4conv6kernel13ConvUniversalINS1_16ConvProblemShapeILNS1_8OperatorE2ELi2EEENS1_10collective14CollectiveConvINS1_46MainloopSm90TmaGmmaWarpSpecializedImplicitGemmILS5_2ELi5ELi2EN4cute5tupleIJNSA_1CILi2EEENSC_ILi1EEESE_EEENS1_36KernelImplicitTmaWarpSpecializedSm90ELi1EEENSB_IJNSC_ILi256EEENSB_IJNSC_ILi64EEEEEESK_EEENS_6half_tESM_NSA_8TiledMMAINSA_8MMA_AtomIJNSA_4SM904GMMA25MMA_64x64x16_F32F16F16_SSILNSQ_5MajorE1ELSS_1ELNSQ_7ScaleInE1ELST_1EEEEEENSA_6LayoutINSB_IJSE_SE_SE_EEENSB_IJNSC_ILi0EEESY_SY_EEEEENSB_IJNSA_10UnderscoreES11_S11_EEEEENS7_6detail26Sm90ImplicitGemmTileTraitsINSA_13SM90_TMA_LOADENSA_14ComposedLayoutINSA_7SwizzleILi3ELi4ELi3EEENSA_18smem_ptr_flag_bitsILi16EEENSW_INSB_IJNSB_IJSJ_NSC_ILi4EEEEEENSB_IJNSC_ILi8EEES1E_EEENSB_IJSE_NSC_ILi5EEEEEEEEENSB_IJNSB_IJSE_NSC_ILi4096EEEEEENSB_IJSJ_NSC_ILi512EEEEEENSB_IJSY_NSC_ILi16384EEEEEEEEEEEEEvEENS15_INSA_30SM90_TMA_LOAD_IM2COL_MULTICASTENS17_IS19_S1B_NSW_INSB_IJNSB_IJSJ_SE_EEES1F_S1H_EEENSB_IJNSB_IJSE_SY_EEES1M_NSB_IJSY_S1J_EEEEEEEEEEvEEEENS_8epilogue10collective6detail29Sm90TmaWarpSpecializedAdapterINS24_15DefaultEpilogueISM_NSB_IJlNSB_IJSE_llEEESY_EEES29_NS23_6thread17LinearCombinationISM_Li1EffLNS2A_9ScaleType4KindE0ELNS_15FloatRoundStyleE2ESM_EENS_4gemm15EpilogueDefaultEEEEEvvEEEEvNT_6ParamsE,@"STO_CUDA_ENTRY STV_DEFAULT"
_ZN7cutlass13device_kernelINS_4conv6kernel13ConvUniversalINS1_16ConvProblemShapeILNS1_8OperatorE2ELi2EEENS1_10collective14CollectiveConvINS1_46MainloopSm90TmaGmmaWarpSpecializedImplicitGemmILS5_2ELi5ELi2EN4cute5tupleIJNSA_1CILi2EEENSC_ILi1EEESE_EEENS1_36KernelImplicitTmaWarpSpecializedSm90ELi1EEENSB_IJNSC_ILi256EEENSB_IJNSC_ILi64EEEEEESK_EEENS_6half_tESM_NSA_8TiledMMAINSA_8MMA_AtomIJNSA_4SM904GMMA25MMA_64x64x16_F32F16F16_SSILNSQ_5MajorE1ELSS_1ELNSQ_7ScaleInE1ELST_1EEEEEENSA_6LayoutINSB_IJSE_SE_SE_EEENSB_IJNSC_ILi0EEESY_SY_EEEEENSB_IJNSA_10UnderscoreES11_S11_EEEEENS7_6detail26Sm90ImplicitGemmTileTraitsINSA_13SM90_TMA_LOADENSA_14ComposedLayoutINSA_7SwizzleILi3ELi4ELi3EEENSA_18smem_ptr_flag_bitsILi16EEENSW_INSB_IJNSB_IJSJ_NSC_ILi4EEEEEENSB_IJNSC_ILi8EEES1E_EEENSB_IJSE_NSC_ILi5EEEEEEEEENSB_IJNSB_IJSE_NSC_ILi4096EEEEEENSB_IJSJ_NSC_ILi512EEEEEENSB_IJSY_NSC_ILi16384EEEEEEEEEEEEEvEENS15_INSA_30SM90_TMA_LOAD_IM2COL_MULTICASTENS17_IS19_S1B_NSW_INSB_IJNSB_IJSJ_SE_EEES1F_S1H_EEENSB_IJNSB_IJSE_SY_EEES1M_NSB_IJSY_S1J_EEEEEEEEEEvEEEENS_8epilogue10collective6detail29Sm90TmaWarpSpecializedAdapterINS24_15DefaultEpilogueISM_NSB_IJlNSB_IJSE_llEEESY_EEES29_NS23_6thread17LinearCombinationISM_Li1EffLNS2A_9ScaleType4KindE0ELNS_15FloatRoundStyleE2ESM_EENS_4gemm15EpilogueDefaultEEEEEvvEEEEvNT_6ParamsE:
[----:B------:R-:W-:Y:S01]  /*0000*/  LDC R1, c[0x0][0x28] ;  /* 0x00000a00ff017b82 */ /* 0x000fe20000000800 */
[----:B------:R-:W0:Y:S01]  /*0010*/  S2R R13, SR_TID.X ;  /* 0x00000000000d7919 */ /* 0x000e220000002100 */
[----:B------:R-:W-:Y:S01]  /*0020*/  ELECT P0, URZ, PT ;  /* 0x00000000003f782f */ /* 0x000fe20003800000 */
[----:B------:R-:W-:Y:S01]  /*0030*/  BSSY B0, `(.L_x_0) ;  /* 0x0000010000007945 */ /* 0x000fe20003800000 */
[----:B------:R-:W1:Y:S01]  /*0040*/  S2R R14, SR_CTAID.X ;  /* 0x00000000000e7919 */ /* 0x000e620000002500 */
[--C-:B0-----:R-:W-:Y:S02]  /*0050*/  SHF.R.U32.HI R0, RZ, 0x5, R13.reuse ;  /* 0x00000005ff007819 */ /* 0x101fe4000001160d */
[----:B------:R-:W-:-:S03]  /*0060*/  SHF.R.U32.HI R3, RZ, 0x7, R13 ;  /* 0x00000007ff037819 */ /* 0x000fc6000001160d */
[----:B------:R-:W0:Y:S04]  /*0070*/  SHFL.IDX PT, R2, R0, RZ, 0x1f ;  /* 0x00001fff00027589 */ /* 0x000e2800000e0000 */
[----:B------:R2:W3:Y:S01]  /*0080*/  SHFL.IDX PT, R11, R3, RZ, 0x1f ;  /* 0x00001fff030b7589 */ /* 0x0004e200000e0000 */
[----:B0-----:R-:W-:-:S13]  /*0090*/  ISETP.NE.OR P0, PT, R2, RZ, !P0 ;  /* 0x000000ff0200720c */ /* 0x001fda0004705670 */
[----:B-123--:R-:W-:Y:S05]  /*00a0*/  @P0 BRA `(.L_x_1) ;  /* 0x0000000000200947 */ /* 0x00efea0003800000 */
[----:B------:R-:W-:Y:S02]  /*00b0*/  ULDC.64 UR4, c[0x0][0x198] ;  /* 0x0000660000047ab9 */ /* 0x000fe40000000a00 */
[----:B------:R-:W-:Y:S02]  /*00c0*/  UIADD3 UR6, UP0, UR4, 0xf0, URZ ;  /* 0x000000f004067890 */ /* 0x000fe4000ff1e03f */
[----:B------:R-:W-:Y:S02]  /*00d0*/  UIADD3 UR4, UP1, UR4, 0x1f0, URZ ;  /* 0x000001f004047890 */ /* 0x000fe4000ff3e03f */
[----:B------:R-:W-:Y:S02]  /*00e0*/  UIADD3.X UR7, URZ, UR5, URZ, UP0, !UPT ;  /* 0x000000053f077290 */ /* 0x000fe400087fe43f */
[----:B------:R-:W-:-:S07]  /*00f0*/  UIADD3.X UR5, URZ, UR5, URZ, UP1, !UPT ;  /* 0x000000053f057290 */ /* 0x000fce0008ffe43f */
[----:B------:R0:W-:Y:S02]  /*0100*/  UTMACCTL.PF [UR6] ;  /* 0x00000000060079b9 */ /* 0x0001e40008040000 */
[----:B------:R0:W-:Y:S02]  /*0110*/  UTMACCTL.PF [UR4] ;  /* 0x00000000040079b9 */ /* 0x0001e40008040000 */
[----:B0-----:R-:W-:Y:S01]  /*0120*/  NOP ;  /* 0x0000000000007918 */ /* 0x001fe20000000000 */
.L_x_1:
[----:B------:R-:W-:Y:S05]  /*0130*/  BSYNC B0 ;  /* 0x0000000000007941 */ /* 0x000fea0003800000 */
.L_x_0:
[----:B------:R-:W0:Y:S01]  /*0140*/  SHFL.IDX PT, R0, R0, RZ, 0x1f ;  /* 0x00001fff00007589 */ /* 0x000e2200000e0000 */
[----:B------:R-:W-:Y:S02]  /*0150*/  SHF.R.S32.HI R4, RZ, 0x1f, R13 ;  /* 0x0000001fff047819 */ /* 0x000fe4000001140d */
[----:B------:R-:W-:Y:S01]  /*0160*/  I2FP.F32.U32 R6, R14 ;  /* 0x0000000e00067245 */ /* 0x000fe20000201000 */
[----:B------:R-:W1:Y:S01]  /*0170*/  S2R R16, SR_CTAID.Y ;  /* 0x0000000000107919 */ /* 0x000e620000002600 */
[----:B------:R-:W-:-:S04]  /*0180*/  LEA.HI R4, R4, R13, RZ, 0x7 ;  /* 0x0000000d04047211 */ /* 0x000fc800078f38ff */
[----:B------:R-:W-:-:S05]  /*0190*/  LOP3.LUT R4, R4, 0xffffff80, RZ, 0xc0, !PT ;  /* 0xffffff8004047812 */ /* 0x000fca00078ec0ff */
[----:B------:R-:W-:-:S05]  /*01a0*/  IMAD.IADD R18, R13, 0x1, -R4 ;  /* 0x000000010d127824 */ /* 0x000fca00078e0a04 */
[----:B------:R-:W-:-:S04]  /*01b0*/  SHF.R.S32.HI R3, RZ, 0x1f, R18 ;  /* 0x0000001fff037819 */ /* 0x000fc80000011412 */
[----:B------:R-:W-:Y:S02]  /*01c0*/  LEA.HI R3, R3, R18, RZ, 0x3 ;  /* 0x0000001203037211 */ /* 0x000fe400078f18ff */
[----:B0-----:R-:W-:Y:S02]  /*01d0*/  ISETP.NE.AND P0, PT, R0, RZ, PT ;  /* 0x000000ff0000720c */ /* 0x001fe40003f05270 */
[--C-:B------:R-:W-:Y:S02]  /*01e0*/  SHF.R.S32.HI R4, RZ, 0x3, R3.reuse ;  /* 0x00000003ff047819 */ /* 0x100fe40000011403 */
[----:B------:R-:W-:Y:S02]  /*01f0*/  SHF.R.S32.HI R3, RZ, 0x1f, R3 ;  /* 0x0000001fff037819 */ /* 0x000fe40000011403 */
[----:B------:R-:W-:-:S07]  /*0200*/  SHF.R.S32.HI R5, RZ, 0x1f, R0 ;  /* 0x0000001fff057819 */ /* 0x000fce0000011400 */
[----:B-1----:R-:W-:Y:S05]  /*0210*/  @P0 BRA `(.L_x_2) ;  /* 0x0000000000600947 */ /* 0x002fea0003800000 */
[----:B------:R-:W0:Y:S01]  /*0220*/  S2UR UR8, SR_CgaCtaId ;  /* 0x00000000000879c3 */ /* 0x000e220000008800 */
[----:B------:R-:W-:Y:S01]  /*0230*/  UMOV UR4, 0x400 ;  /* 0x0000040000047882 */ /* 0x000fe20000000000 */
[----:B------:R-:W-:Y:S01]  /*0240*/  UMOV UR5, 0x1 ;  /* 0x0000000100057882 */ /* 0x000fe20000000000 */
[----:B------:R-:W-:Y:S01]  /*0250*/  UMOV UR6, 0x2 ;  /* 0x0000000200067882 */ /* 0x000fe20000000000 */
[----:B------:R-:W-:Y:S01]  /*0260*/  ELECT P0, URZ, PT ;  /* 0x00000000003f782f */ /* 0x000fe20003800000 */
[----:B------:R-:W-:-:S04]  /*0270*/  UIADD3 UR6, -UR6, 0x100000, URZ ;  /* 0x0010000006067890 */ /* 0x000fc8000fffe13f */
[----:B------:R-:W-:Y:S02]  /*0280*/  USHF.L.U32 UR7, UR6, 0xb, URZ ;  /* 0x0000000b06077899 */ /* 0x000fe4000800063f */
[----:B------:R-:W-:Y:S02]  /*0290*/  USHF.L.U32 UR6, UR6, 0x1, URZ ;  /* 0x0000000106067899 */ /* 0x000fe4000800063f */
[----:B0-----:R-:W-:Y:S02]  /*02a0*/  ULEA UR8, UR8, UR4, 0x18 ;  /* 0x0000000408087291 */ /* 0x001fe4000f8ec03f */
[----:B------:R-:W-:-:S04]  /*02b0*/  UIADD3 UR4, -UR5, 0x100000, URZ ;  /* 0x0010000005047890 */ /* 0x000fc8000fffe13f */
[----:B------:R-:W-:Y:S02]  /*02c0*/  USHF.L.U32 UR5, UR4, 0xb, URZ ;  /* 0x0000000b04057899 */ /* 0x000fe4000800063f */
[----:B------:R-:W-:Y:S01]  /*02d0*/  USHF.L.U32 UR4, UR4, 0x1, URZ ;  /* 0x0000000104047899 */ /* 0x000fe2000800063f */
[----:B------:R-:W0:Y:S11]  /*02e0*/  FENCE.VIEW.ASYNC.S ;  /* 0x00000000000073c6 */ /* 0x000e360000000000 */
[----:B0-----:R0:W1:Y:S01]  /*02f0*/  SYNCS.EXCH.64 URZ, [UR8+0x32000], UR4 ;  /* 0x03200004083f75b2 */ /* 0x0010620008000100 */
[----:B------:R0:W2:Y:S01]  /*0300*/  SYNCS.EXCH.64 URZ, [UR8+0x32028], UR6 ;  /* 0x03202806083f75b2 */ /* 0x0000a20008000100 */
[----:B------:R0:W3:Y:S01]  /*0310*/  SYNCS.EXCH.64 URZ, [UR8+0x32008], UR4 ;  /* 0x03200804083f75b2 */ /* 0x0000e20008000100 */
[----:B------:R0:W4:Y:S01]  /*0320*/  SYNCS.EXCH.64 URZ, [UR8+0x32030], UR6 ;  /* 0x03203006083f75b2 */ /* 0x0001220008000100 */
[----:B------:R0:W0:Y:S01]  /*0330*/  SYNCS.EXCH.64 URZ, [UR8+0x32010], UR4 ;  /* 0x03201004083f75b2 */ /* 0x0000220008000100 */
[----:B------:R0:W0:Y:S01]  /*0340*/  SYNCS.EXCH.64 URZ, [UR8+0x32038], UR6 ;  /* 0x03203806083f75b2 */ /* 0x0000220008000100 */
[----:B------:R0:W0:Y:S01]  /*0350*/  SYNCS.EXCH.64 URZ, [UR8+0x32018], UR4 ;  /* 0x03201804083f75b2 */ /* 0x0000220008000100 */
[----:B------:R0:W0:Y:S01]  /*0360*/  SYNCS.EXCH.64 URZ, [UR8+0x32040], UR6 ;  /* 0x03204006083f75b2 */ /* 0x0000220008000100 */
[----:B------:R0:W0:Y:S01]  /*0370*/  SYNCS.EXCH.64 URZ, [UR8+0x32020], UR4 ;  /* 0x03202004083f75b2 */ /* 0x0000220008000100 */
[----:B------:R0:W0:Y:S01]  /*0380*/  SYNCS.EXCH.64 URZ, [UR8+0x32048], UR6 ;  /* 0x03204806083f75b2 */ /* 0x0000220008000100 */
[----:B------:R-:W-:Y:S01]  /*0390*/  NOP ;  /* 0x0000000000007918 */ /* 0x000fe20000000000 */
.L_x_2:
[----:B0-----:R-:W-:Y:S01]  /*03a0*/  ULDC UR4, c[0x0][0x150] ;  /* 0x0000540000047ab9 */ /* 0x001fe20000000800 */
[----:B------:R-:W-:Y:S01]  /*03b0*/  LEA.HI R3, R3, R4, RZ, 0x2 ;  /* 0x0000000403037211 */ /* 0x000fe200078f10ff */
[----:B------:R-:W-:Y:S01]  /*03c0*/  FMUL R6, R6, UR4 ;  /* 0x0000000406067c20 */ /* 0x000fe20008400000 */
[----:B------:R-:W-:Y:S01]  /*03d0*/  LEA.HI R5, R5, R0, RZ, 0x2 ;  /* 0x0000000005057211 */ /* 0x000fe200078f10ff */
[----:B------:R-:W-:Y:S01]  /*03e0*/  ULDC UR4, c[0x0][0x154] ;  /* 0x0000550000047ab9 */ /* 0x000fe20000000800 */
[----:B------:R-:W-:Y:S01]  /*03f0*/  LOP3.LUT R3, R3, 0xfffffffc, RZ, 0xc0, !PT ;  /* 0xfffffffc03037812 */ /* 0x000fe200078ec0ff */
[----:B------:R-:W0:Y:S01]  /*0400*/  LDC R8, c[0x0][0x140] ;  /* 0x00005000ff087b82 */ /* 0x000e220000000800 */
[----:B------:R-:W-:Y:S01]  /*0410*/  LOP3.LUT R5, R5, 0x3ffffffc, RZ, 0xc0, !PT ;  /* 0x3ffffffc05057812 */ /* 0x000fe200078ec0ff */
[----:B------:R-:W5:Y:S01]  /*0420*/  F2I.U32.TRUNC.NTZ R6, R6 ;  /* 0x0000000600067305 */ /* 0x000f62000020f000 */
[----:B------:R-:W-:Y:S01]  /*0430*/  LOP3.LUT P0, RZ, R18, 0x7, RZ, 0xc0, !PT ;  /* 0x0000000712ff7812 */ /* 0x000fe2000780c0ff */
[----:B------:R-:W-:Y:S01]  /*0440*/  IMAD.IADD R3, R4, 0x1, -R3 ;  /* 0x0000000104037824 */ /* 0x000fe200078e0a03 */
[----:B------:R-:W-:Y:S01]  /*0450*/  ISETP.NE.AND P3, PT, R11, 0x1, PT ;  /* 0x000000010b00780c */ /* 0x000fe20003f65270 */
[----:B------:R-:W-:Y:S01]  /*0460*/  IMAD.IADD R0, R0, 0x1, -R5 ;  /* 0x0000000100007824 */ /* 0x000fe200078e0a05 */
[----:B------:R-:W-:Y:S01]  /*0470*/  I2FP.F32.U32 R5, R16 ;  /* 0x0000001000057245 */ /* 0x000fe20000201000 */
[----:B------:R-:W-:Y:S01]  /*0480*/  NOP ;  /* 0x0000000000007918 */ /* 0x000fe20000000000 */
[----:B------:R-:W-:Y:S01]  /*0490*/  NOP ;  /* 0x0000000000007918 */ /* 0x000fe20000000000 */
[----:B------:R-:W-:-:S02]  /*04a0*/  IMAD R4, R0, 0x4, R3 ;  /* 0x0000000400047824 */ /* 0x000fc400078e0203 */
[----:B------:R-:W-:Y:S01]  /*04b0*/  FMUL R7, R5, UR4 ;  /* 0x0000000405077c20 */ /* 0x000fe20008400000 */
[----:B------:R-:W-:Y:S02]  /*04c0*/  ULDC UR4, c[0x0][0x144] ;  /* 0x0000510000047ab9 */ /* 0x000fe40000000800 */
[----:B------:R-:W-:Y:S01]  /*04d0*/  LEA.HI R0, R4, R4, RZ, 0x1 ;  /* 0x0000000404007211 */ /* 0x000fe200078f08ff */
[----:B-----5:R-:W-:Y:S02]  /*04e0*/  IMAD.MOV R5, RZ, RZ, -R6 ;  /* 0x000000ffff057224 */ /* 0x020fe400078e0a06 */
[----:B------:R-:W5:Y:S01]  /*04f0*/  F2I.U32.TRUNC.NTZ R7, R7 ;  /* 0x0000000700077305 */ /* 0x000f62000020f000 */
[----:B------:R-:W-:Y:S01]  /*0500*/  LOP3.LUT R3, R0, 0xfffffffe, RZ, 0xc0, !PT ;  /* 0xfffffffe00037812 */ /* 0x000fe200078ec0ff */
[----:B------:R-:W-:Y:S02]  /*0510*/  IMAD.MOV.U32 R6, RZ, RZ, 0x1 ;  /* 0x00000001ff067424 */ /* 0x000fe400078e00ff */
[----:B------:R-:W-:Y:S01]  /*0520*/  IMAD R0, R5, UR4, R14 ;  /* 0x0000000405007c24 */ /* 0x000fe2000f8e020e */
[----:B------:R-:W-:Y:S01]  /*0530*/  ULDC UR4, c[0x0][0x148] ;  /* 0x0000520000047ab9 */ /* 0x000fe20000000800 */
[----:B------:R-:W-:Y:S01]  /*0540*/  IMAD.IADD R3, R4, 0x1, -R3 ;  /* 0x0000000104037824 */ /* 0x000fe200078e0a03 */
[----:B0-----:R-:W-:Y:S01]  /*0550*/  ISETP.EQ.U32.AND P1, PT, R8, 0x1, PT ;  /* 0x000000010800780c */ /* 0x001fe20003f22070 */
[----:B------:R-:W-:-:S03]  /*0560*/  IMAD.SHL.U32 R5, R4, 0x4, RZ ;  /* 0x0000000404057824 */ /* 0x000fc600078e00ff */
[----:B------:R-:W-:Y:S02]  /*0570*/  ISETP.NE.AND P4, PT, R3, R0, PT ;  /* 0x000000000300720c */ /* 0x000fe40003f85270 */
[----:B------:R-:W-:Y:S01]  /*0580*/  SHF.R.S32.HI R3, RZ, 0x1f, R2 ;  /* 0x0000001fff037819 */ /* 0x000fe20000011402 */
[----:B-----5:R-:W-:-:S03]  /*0590*/  IMAD.MOV R9, RZ, RZ, -R7 ;  /* 0x000000ffff097224 */ /* 0x020fc600078e0a07 */
[----:B------:R-:W-:Y:S02]  /*05a0*/  LEA.HI R0, R3, R2, RZ, 0x2 ;  /* 0x0000000203007211 */ /* 0x000fe400078f10ff */
[----:B------:R-:W-:Y:S01]  /*05b0*/  LOP3.LUT R3, R4, 0xc, R5, 0x78, !PT ;  /* 0x0000000c04037812 */ /* 0x000fe200078e7805 */
[----:B------:R-:W-:Y:S01]  /*05c0*/  IMAD R7, R9, UR4, R16 ;  /* 0x0000000409077c24 */ /* 0x000fe2000f8e0210 */
[----:B------:R-:W-:Y:S02]  /*05d0*/  LOP3.LUT R5, R0, 0xfffffffc, RZ, 0xc0, !PT ;  /* 0xfffffffc00057812 */ /* 0x000fe400078ec0ff */
[C---:B------:R-:W-:Y:S02]  /*05e0*/  ISETP.LT.U32.AND P0, PT, R3.reuse, 0x2, !P0 ;  /* 0x000000020300780c */ /* 0x040fe40004701070 */
[----:B------:R-:W-:Y:S01]  /*05f0*/  @P4 LEA.HI R0, R3, R3, RZ, 0x1 ;  /* 0x0000000303004211 */ /* 0x000fe200078f08ff */
[----:B------:R-:W-:-:S03]  /*0600*/  IMAD.IADD R10, R2, 0x1, -R5 ;  /* 0x00000001020a7824 */ /* 0x000fc600078e0a05 */
[----:B------:R-:W-:Y:S02]  /*0610*/  @P4 SHF.R.S32.HI R0, RZ, 0x1, R0 ;  /* 0x00000001ff004819 */ /* 0x000fe40000011400 */
[----:B------:R-:W-:Y:S02]  /*0620*/  LOP3.LUT P2, RZ, R11, R10, RZ, 0xfc, !PT ;  /* 0x0000000a0bff7212 */ /* 0x000fe4000784fcff */
[----:B------:R-:W-:Y:S02]  /*0630*/  @P4 ISETP.NE.AND P5, PT, R0, R7, PT ;  /* 0x000000070000420c */ /* 0x000fe40003fa5270 */
[----:B------:R-:W-:Y:S02]  /*0640*/  SEL R5, RZ, 0x1, P2 ;  /* 0x00000001ff057807 */ /* 0x000fe40001000000 */
[----:B------:R-:W-:Y:S02]  /*0650*/  SEL R7, RZ, 0x1, !P0 ;  /* 0x00000001ff077807 */ /* 0x000fe40004000000 */
[----:B------:R-:W-:-:S02]  /*0660*/  @P4 SEL R6, RZ, 0x1, P5 ;  /* 0x00000001ff064807 */ /* 0x000fc40002800000 */
[----:B------:R-:W-:Y:S02]  /*0670*/  SEL R5, R5, 0x2, P3 ;  /* 0x0000000205057807 */ /* 0x000fe40001800000 */
[----:B------:R-:W-:Y:S01]  /*0680*/  LOP3.LUT R6, R6, R7, RZ, 0xc0, !PT ;  /* 0x0000000706067212 */ /* 0x000fe200078ec0ff */
[----:B------:R-:W-:Y:S06]  /*0690*/  @!P1 BRA `(.L_x_3) ;  /* 0x0000000000089947 */ /* 0x000fec0003800000 */
[----:B-1234-:R-:W-:Y:S01]  /*06a0*/  UCGABAR_ARV ;  /* 0x00000000000079c7 */ /* 0x01efe20008000000 */
[----:B------:R-:W-:Y:S05]  /*06b0*/  BRA `(.L_x_4) ;  /* 0x0000000000047947 */ /* 0x000fea0003800000 */
.L_x_3:
[----:B-1234-:R-:W-:Y:S01]  /*06c0*/  NOP ;  /* 0x0000000000007918 */ /* 0x01efe20000000000 */
.L_x_4:
[----:B------:R-:W-:Y:S01]  /*06d0*/  ULDC.64 UR4, c[0x0][0x598] ;  /* 0x0001660000047ab9 */ /* 0x000fe20000000a00 */
[----:B------:R-:W-:Y:S01]  /*06e0*/  ULDC.64 UR12, c[0x0][0x208] ;  /* 0x00008200000c7ab9 */ /* 0x000fe20000000a00 */
[----:B------:R-:W-:-:S04]  /*06f0*/  ISETP.NE.U32.AND P0, PT, RZ, UR4, PT ;  /* 0x00000004ff007c0c */ /* 0x000fc8000bf05070 */
[----:B------:R-:W-:-:S13]  /*0700*/  ISETP.NE.AND.EX P0, PT, RZ, UR5, PT, P0 ;  /* 0x00000005ff007c0c */ /* 0x000fda000bf05300 */
[----:B------:R-:W-:Y:S05]  /*0710*/  @!P0 BRA `(.L_x_5) ;  /* 0x00000000001c8947 */ /* 0x000fea0003800000 */
[----:B------:R-:W0:Y:S02]  /*0720*/  LDC.64 R8, c[0x0][0x598] ;  /* 0x00016600ff087b82 */ /* 0x000e240000000a00 */
[----:B0-----:R-:W2:Y:S02]  /*0730*/  LDG.E.64 R8, desc[UR12][R8.64] ;  /* 0x0000000c08087981 */ /* 0x001ea4000c1e1b00 */
[----:B--2---:R-:W-:-:S04]  /*0740*/  ISETP.NE.U32.AND P0, PT, R8, RZ, PT ;  /* 0x000000ff0800720c */ /* 0x004fc80003f05070 */
[----:B------:R-:W-:-:S13]  /*0750*/  ISETP.NE.AND.EX P0, PT, R9, RZ, PT, P0 ;  /* 0x000000ff0900720c */ /* 0x000fda0003f05300 */
[----:B------:R-:W-:Y:S05]  /*0760*/  @!P0 BRA `(.L_x_5) ;  /* 0x0000000000088947 */ /* 0x000fea0003800000 */
[----:B------:R0:W5:Y:S01]  /*0770*/  LD.E R0, desc[UR12][R8.64] ;  /* 0x0000000c08007980 */ /* 0x000162000c101900 */
[----:B------:R-:W-:Y:S05]  /*0780*/  BRA `(.L_x_6) ;  /* 0x0000000000207947 */ /* 0x000fea0003800000 */
.L_x_5:
[----:B------:R-:W-:Y:S02]  /*0790*/  ULDC.64 UR4, c[0x0][0x588] ;  /* 0x0001620000047ab9 */ /* 0x000fe40000000a00 */
[----:B------:R-:W-:-:S04]  /*07a0*/  ISETP.NE.U32.AND P0, PT, RZ, UR4, PT ;  /* 0x00000004ff007c0c */ /* 0x000fc8000bf05070 */
[----:B------:R-:W-:-:S13]  /*07b0*/  ISETP.NE.AND.EX P0, PT, RZ, UR5, PT, P0 ;  /* 0x00000005ff007c0c */ /* 0x000fda000bf05300 */
[----:B------:R-:W-:Y:S05]  /*07c0*/  @!P0 BRA `(.L_x_7) ;  /* 0x00000000000c8947 */ /* 0x000fea0003800000 */
[----:B------:R-:W0:Y:S02]  /*07d0*/  LDC.64 R8, c[0x0][0x588] ;  /* 0x00016200ff087b82 */ /* 0x000e240000000a00 */
[----:B0-----:R1:W5:Y:S01]  /*07e0*/  LDG.E R0, desc[UR12][R8.64] ;  /* 0x0000000c08007981 */ /* 0x001362000c1e1900 */
[----:B------:R-:W-:Y:S05]  /*07f0*/  BRA `(.L_x_6) ;  /* 0x0000000000047947 */ /* 0x000fea0003800000 */
.L_x_7:
[----:B------:R-:W2:Y:S02]  /*0800*/  LDC R0, c[0x0][0x580] ;  /* 0x00016000ff007b82 */ /* 0x000ea40000000800 */
.L_x_6:
[----:B------:R-:W-:Y:S02]  /*0810*/  ULDC.64 UR4, c[0x0][0x5a0] ;  /* 0x0001680000047ab9 */ /* 0x000fe40000000a00 */
[----:B------:R-:W-:-:S04]  /*0820*/  ISETP.NE.U32.AND P0, PT, RZ, UR4, PT ;  /* 0x00000004ff007c0c */ /* 0x000fc8000bf05070 */
[----:B------:R-:W-:-:S13]  /*0830*/  ISETP.NE.AND.EX P0, PT, RZ, UR5, PT, P0 ;  /* 0x00000005ff007c0c */ /* 0x000fda000bf05300 */
[----:B------:R-:W-:Y:S05]  /*0840*/  @!P0 BRA `(.L_x_8) ;  /* 0x00000000001c8947 */ /* 0x000fea0003800000 */
[----:B01----:R-:W0:Y:S02]  /*0850*/  LDC.64 R8, c[0x0][0x5a0] ;  /* 0x00016800ff087b82 */ /* 0x003e240000000a00 */
[----:B0-----:R-:W3:Y:S02]  /*0860*/  LDG.E.64 R8, desc[UR12][R8.64] ;  /* 0x0000000c08087981 */ /* 0x001ee4000c1e1b00 */
[----:B---3--:R-:W-:-:S04]  /*0870*/  ISETP.NE.U32.AND P0, PT, R8, RZ, PT ;  /* 0x000000ff0800720c */ /* 0x008fc80003f05070 */
[----:B------:R-:W-:-:S13]  /*0880*/  ISETP.NE.AND.EX P0, PT, R9, RZ, PT, P0 ;  /* 0x000000ff0900720c */ /* 0x000fda0003f05300 */
[----:B------:R-:W-:Y:S05]  /*0890*/  @!P0 BRA `(.L_x_8) ;  /* 0x0000000000088947 */ /* 0x000fea0003800000 */
[----:B------:R0:W5:Y:S01]  /*08a0*/  LD.E R2, desc[UR12][R8.64] ;  /* 0x0000000c08027980 */ /* 0x000162000c101900 */
[----:B------:R-:W-:Y:S05]  /*08b0*/  BRA `(.L_x_9) ;  /* 0x0000000000207947 */ /* 0x000fea0003800000 */
.L_x_8:
[----:B------:R-:W-:Y:S02]  /*08c0*/  ULDC.64 UR4, c[0x0][0x590] ;  /* 0x0001640000047ab9 */ /* 0x000fe40000000a00 */
[----:B------:R-:W-:-:S04]  /*08d0*/  ISETP.NE.U32.AND P0, PT, RZ, UR4, PT ;  /* 0x00000004ff007c0c */ /* 0x000fc8000bf05070 */
[----:B------:R-:W-:-:S13]  /*08e0*/  ISETP.NE.AND.EX P0, PT, RZ, UR5, PT, P0 ;  /* 0x00000005ff007c0c */ /* 0x000fda000bf05300 */
[----:B------:R-:W-:Y:S05]  /*08f0*/  @!P0 BRA `(.L_x_10) ;  /* 0x00000000000c8947 */ /* 0x000fea0003800000 */
[----:B01----:R-:W0:Y:S02]  /*0900*/  LDC.64 R8, c[0x0][0x590] ;  /* 0x00016400ff087b82 */ /* 0x003e240000000a00 */
[----:B0-----:R1:W5:Y:S01]  /*0910*/  LDG.E R2, desc[UR12][R8.64] ;  /* 0x0000000c08027981 */ /* 0x001362000c1e1900 */
[----:B------:R-:W-:Y:S05]  /*0920*/  BRA `(.L_x_9) ;  /* 0x0000000000047947 */ /* 0x000fea0003800000 */
.L_x_10:
[----:B------:R-:W3:Y:S02]  /*0930*/  LDC R2, c[0x0][0x584] ;  /* 0x00016100ff027b82 */ /* 0x000ee40000000800 */
.L_x_9:
[----:B------:R-:W4:Y:S01]  /*0940*/  LDC R4, c[0x0][0x4c0] ;  /* 0x00013000ff047b82 */ /* 0x000f220000000800 */
[----:B------:R-:W-:-:S07]  /*0950*/  IABS R20, R16 ;  /* 0x0000001000147213 */ /* 0x000fce0000000000 */
[----:B------:R-:W2:Y:S01]  /*0960*/  LDC R157, c[0x0][0x4c4] ;  /* 0x00013100ff9d7b82 */ /* 0x000ea20000000800 */
[----:B----4-:R-:W-:-:S05]  /*0970*/  VIADD R4, R4, 0x3f ;  /* 0x0000003f04047836 */ /* 0x010fca0000000000 */
[----:B------:R-:W-:Y:S02]  /*0980*/  SHF.R.S32.HI R7, RZ, 0x1f, R4 ;  /* 0x0000001fff077819 */ /* 0x000fe40000011404 */
[----:B--2---:R-:W-:Y:S02]  /*0990*/  IABS R19, R157 ;  /* 0x0000009d00137213 */ /* 0x004fe40000000000 */
[----:B------:R-:W-:-:S04]  /*09a0*/  LEA.HI R7, R7, R4, RZ, 0x6 ;  /* 0x0000000407077211 */ /* 0x000fc800078f30ff */
[----:B------:R-:W-:-:S04]  /*09b0*/  SHF.R.S32.HI R7, RZ, 0x6, R7 ;  /* 0x00000006ff077819 */ /* 0x000fc80000011407 */
[-C--:B------:R-:W-:Y:S02]  /*09c0*/  IABS R15, R7.reuse ;  /* 0x00000007000f7213 */ /* 0x080fe40000000000 */
[----:B------:R-:W-:Y:S02]  /*09d0*/  IABS R21, R7 ;  /* 0x0000000700157213 */ /* 0x000fe40000000000 */
[----:B------:R-:W2:Y:S08]  /*09e0*/  I2F.RP R4, R15 ;  /* 0x0000000f00047306 */ /* 0x000eb00000209400 */
[----:B--2---:R-:W0:Y:S02]  /*09f0*/  MUFU.RCP R4, R4 ;  /* 0x0000000400047308 */ /* 0x004e240000001000 */
[----:B01----:R-:W-:-:S06]  /*0a00*/  VIADD R8, R4, 0xffffffe ;  /* 0x0ffffffe04087836 */ /* 0x003fcc0000000000 */
[----:B------:R0:W1:Y:S02]  /*0a10*/  F2I.FTZ.U32.TRUNC.NTZ R9, R8 ;  /* 0x0000000800097305 */ /* 0x000064000021f000 */
[----:B0-----:R-:W-:Y:S02]  /*0a20*/  IMAD.MOV.U32 R8, RZ, RZ, RZ ;  /* 0x000000ffff087224 */ /* 0x001fe400078e00ff */
[----:B-1----:R-:W-:-:S04]  /*0a30*/  IMAD.MOV R12, RZ, RZ, -R9 ;  /* 0x000000ffff0c7224 */ /* 0x002fc800078e0a09 */
[----:B------:R-:W-:Y:S02]  /*0a40*/  IMAD R17, R12, R15, RZ ;  /* 0x0000000f0c117224 */ /* 0x000fe400078e02ff */
[----:B------:R-:W0:Y:S02]  /*0a50*/  I2F.RP R12, R19 ;  /* 0x00000013000c7306 */ /* 0x000e240000209400 */
[----:B------:R-:W-:-:S04]  /*0a60*/  IMAD.HI.U32 R9, R9, R17, R8 ;  /* 0x0000001109097227 */ /* 0x000fc800078e0008 */
[----:B------:R-:W-:Y:S02]  /*0a70*/  IMAD.MOV.U32 R8, RZ, RZ, R20 ;  /* 0x000000ffff087224 */ /* 0x000fe400078e0014 */
[----:B------:R-:W-:Y:S02]  /*0a80*/  IMAD.MOV R17, RZ, RZ, -R21 ;  /* 0x000000ffff117224 */ /* 0x000fe400078e0a15 */
[----:B------:R-:W-:-:S04]  /*0a90*/  IMAD.HI.U32 R4, R9, R8, RZ ;  /* 0x0000000809047227 */ /* 0x000fc800078e00ff */
[----:B------:R-:W-:Y:S01]  /*0aa0*/  IMAD R8, R4, R17, R8 ;  /* 0x0000001104087224 */ /* 0x000fe200078e0208 */
[----:B0-----:R-:W0:Y:S04]  /*0ab0*/  MUFU.RCP R12, R12 ;  /* 0x0000000c000c7308 */ /* 0x001e280000001000 */
[----:B------:R-:W-:-:S13]  /*0ac0*/  ISETP.GT.U32.AND P2, PT, R15, R8, PT ;  /* 0x000000080f00720c */ /* 0x000fda0003f44070 */
[----:B------:R-:W-:Y:S02]  /*0ad0*/  @!P2 IMAD.IADD R8, R8, 0x1, -R15 ;  /* 0x000000010808a824 */ /* 0x000fe400078e0a0f */
[----:B0-----:R-:W-:Y:S02]  /*0ae0*/  VIADD R9, R12, 0xffffffe ;  /* 0x0ffffffe0c097836 */ /* 0x001fe40000000000 */
[----:B------:R-:W-:Y:S01]  /*0af0*/  @!P2 VIADD R4, R4, 0x1 ;  /* 0x000000010404a836 */ /* 0x000fe20000000000 */
[----:B------:R-:W-:Y:S02]  /*0b00*/  ISETP.GE.U32.AND P0, PT, R8, R15, PT ;  /* 0x0000000f0800720c */ /* 0x000fe40003f06070 */
[----:B------:R-:W-:Y:S01]  /*0b10*/  LOP3.LUT R8, R16, R7, RZ, 0x3c, !PT ;  /* 0x0000000710087212 */ /* 0x000fe200078e3cff */
[----:B------:R-:W0:Y:S01]  /*0b20*/  F2I.FTZ.U32.TRUNC.NTZ R9, R9 ;  /* 0x0000000900097305 */ /* 0x000e22000021f000 */
[----:B------:R-:W-:Y:S02]  /*0b30*/  ISETP.NE.AND P2, PT, R7, RZ, PT ;  /* 0x000000ff0700720c */ /* 0x000fe40003f45270 */
[----:B------:R-:W-:Y:S01]  /*0b40*/  ISETP.GE.AND P3, PT, R8, RZ, PT ;  /* 0x000000ff0800720c */ /* 0x000fe20003f66270 */
[----:B------:R-:W-:-:S06]  /*0b50*/  IMAD.MOV.U32 R8, RZ, RZ, RZ ;  /* 0x000000ffff087224 */ /* 0x000fcc00078e00ff */
[----:B------:R-:W-:-:S04]  /*0b60*/  @P0 VIADD R4, R4, 0x1 ;  /* 0x0000000104040836 */ /* 0x000fc80000000000 */
[----:B------:R-:W-:Y:S02]  /*0b70*/  IMAD.MOV.U32 R20, RZ, RZ, R4 ;  /* 0x000000ffff147224 */ /* 0x000fe400078e0004 */
[----:B0-----:R-:W-:Y:S02]  /*0b80*/  IMAD.MOV R4, RZ, RZ, -R9 ;  /* 0x000000ffff047224 */ /* 0x001fe400078e0a09 */
[----:B------:R-:W-:Y:S01]  /*0b90*/  @!P3 IMAD.MOV R20, RZ, RZ, -R20 ;  /* 0x000000ffff14b224 */ /* 0x000fe200078e0a14 */
[----:B------:R-:W-:Y:S01]  /*0ba0*/  @!P2 LOP3.LUT R20, RZ, R7, RZ, 0x33, !PT ;  /* 0x00000007ff14a212 */ /* 0x000fe200078e33ff */
[----:B------:R-:W-:-:S03]  /*0bb0*/  IMAD R15, R4, R19, RZ ;  /* 0x00000013040f7224 */ /* 0x000fc600078e02ff */
[----:B------:R-:W-:Y:S01]  /*0bc0*/  IABS R4, R20 ;  /* 0x0000001400047213 */ /* 0x000fe20000000000 */
[----:B------:R-:W-:-:S04]  /*0bd0*/  IMAD.HI.U32 R8, R9, R15, R8 ;  /* 0x0000000f09087227 */ /* 0x000fc800078e0008 */
[----:B------:R-:W-:-:S04]  /*0be0*/  IMAD.MOV.U32 R9, RZ, RZ, R4 ;  /* 0x000000ffff097224 */ /* 0x000fc800078e0004 */
[----:B------:R-:W-:-:S04]  /*0bf0*/  IMAD.HI.U32 R4, R8, R9, RZ ;  /* 0x0000000908047227 */ /* 0x000fc800078e00ff */
[----:B------:R-:W-:-:S04]  /*0c00*/  IMAD.MOV R8, RZ, RZ, -R4 ;  /* 0x000000ffff087224 */ /* 0x000fc800078e0a04 */
[----:B------:R-:W-:-:S05]  /*0c10*/  IMAD R8, R19, R8, R9 ;  /* 0x0000000813087224 */ /* 0x000fca00078e0209 */
[----:B------:R-:W-:-:S13]  /*0c20*/  ISETP.GT.U32.AND P2, PT, R19, R8, PT ;  /* 0x000000081300720c */ /* 0x000fda0003f44070 */
[----:B------:R-:W-:Y:S02]  /*0c30*/  @!P2 IMAD.IADD R8, R8, 0x1, -R19 ;  /* 0x000000010808a824 */ /* 0x000fe400078e0a13 */
[----:B------:R-:W-:Y:S01]  /*0c40*/  @!P2 VIADD R4, R4, 0x1 ;  /* 0x000000010404a836 */ /* 0x000fe20000000000 */
[----:B------:R-:W-:Y:S02]  /*0c50*/  ISETP.NE.AND P2, PT, R157, RZ, PT ;  /* 0x000000ff9d00720c */ /* 0x000fe40003f45270 */
[----:B------:R-:W-:Y:S02]  /*0c60*/  ISETP.GE.U32.AND P0, PT, R8, R19, PT ;  /* 0x000000130800720c */ /* 0x000fe40003f06070 */
[----:B------:R-:W-:-:S04]  /*0c70*/  LOP3.LUT R8, R20, R157, RZ, 0x3c, !PT ;  /* 0x0000009d14087212 */ /* 0x000fc800078e3cff */
[----:B------:R-:W-:Y:S01]  /*0c80*/  ISETP.GE.AND P3, PT, R8, RZ, PT ;  /* 0x000000ff0800720c */ /* 0x000fe20003f66270 */
[----:B------:R-:W-:-:S04]  /*0c90*/  IMAD.MOV R8, RZ, RZ, -R20 ;  /* 0x000000ffff087224 */ /* 0x000fc800078e0a14 */
[----:B------:R-:W-:Y:S02]  /*0ca0*/  IMAD R7, R7, R8, R16 ;  /* 0x0000000807077224 */ /* 0x000fe400078e0210 */
[----:B------:R-:W-:-:S06]  /*0cb0*/  @P0 VIADD R4, R4, 0x1 ;  /* 0x0000000104040836 */ /* 0x000fcc0000000000 */
[----:B------:R-:W-:Y:S01]  /*0cc0*/  @!P3 IMAD.MOV R4, RZ, RZ, -R4 ;  /* 0x000000ffff04b224 */ /* 0x000fe200078e0a04 */
[----:B------:R-:W-:-:S05]  /*0cd0*/  @!P2 LOP3.LUT R4, RZ, R157, RZ, 0x33, !PT ;  /* 0x0000009dff04a212 */ /* 0x000fca00078e33ff */
[----:B------:R-:W-:-:S04]  /*0ce0*/  IMAD.MOV R12, RZ, RZ, -R4 ;  /* 0x000000ffff0c7224 */ /* 0x000fc800078e0a04 */
[----:B------:R-:W-:Y:S01]  /*0cf0*/  IMAD R157, R157, R12, R20 ;  /* 0x0000000c9d9d7224 */ /* 0x000fe200078e0214 */
[----:B------:R-:W-:Y:S06]  /*0d00*/  @!P1 BRA `(.L_x_11) ;  /* 0x00000000000c9947 */ /* 0x000fec0003800000 */
[----:B------:R-:W-:Y:S01]  /*0d10*/  UCGABAR_WAIT ;  /* 0x0000000000007dc7 */ /* 0x000fe20008000000 */
[----:B------:R-:W-:Y:S01]  /*0d20*/  CCTL.IVALL ;  /* 0x00000000ff00798f */ /* 0x000fe20002000000 */
[----:B------:R-:W-:Y:S05]  /*0d30*/  BRA `(.L_x_12) ;  /* 0x0000000000047947 */ /* 0x000fea0003800000 */
.L_x_11:
[----:B------:R-:W-:Y:S06]  /*0d40*/  BAR.SYNC.DEFER_BLOCKING 0x0 ;  /* 0x0000000000007b1d */ /* 0x000fec0000010000 */
.L_x_12:
[----:B------:R-:W0:Y:S01]  /*0d50*/  LDC R12, c[0x0][0x290] ;  /* 0x0000a400ff0c7b82 */ /* 0x000e220000000800 */
[----:B------:R-:W-:Y:S01]  /*0d60*/  ISETP.NE.AND P0, PT, R11, RZ, PT ;  /* 0x000000ff0b00720c */ /* 0x000fe20003f05270 */
[----:B0-----:R-:W-:-:S05]  /*0d70*/  VIADD R8, R12, 0x3f ;  /* 0x0000003f0c087836 */ /* 0x001fca0000000000 */
[----:B------:R-:W-:-:S04]  /*0d80*/  SHF.R.S32.HI R9, RZ, 0x1f, R8 ;  /* 0x0000001fff097819 */ /* 0x000fc80000011408 */
[----:B------:R-:W-:-:S04]  /*0d90*/  LEA.HI R8, R9, R8, RZ, 0x6 ;  /* 0x0000000809087211 */ /* 0x000fc800078f30ff */
[----:B------:R-:W-:Y:S01]  /*0da0*/  SHF.R.S32.HI R8, RZ, 0x6, R8 ;  /* 0x00000006ff087819 */ /* 0x000fe20000011408 */
[----:B------:R-:W-:Y:S06]  /*0db0*/  @!P0 BRA `(.L_x_13) ;  /* 0x000000bc00208947 */ /* 0x000fec0003800000 */
[----:B------:R-:W-:-:S13]  /*0dc0*/  ISETP.NE.AND P0, PT, R11, 0x1, PT ;  /* 0x000000010b00780c */ /* 0x000fda0003f05270 */
[----:B------:R-:W-:Y:S05]  /*0dd0*/  @P0 EXIT ;  /* 0x000000000000094d */ /* 0x000fea0003800000 */
[----:B------:R-:W-:Y:S01]  /*0de0*/  ISETP.GE.AND P0, PT, R12, 0x1, PT ;  /* 0x000000010c00780c */ /* 0x000fe20003f06270 */
[----:B------:R-:W-:Y:S01]  /*0df0*/  UMOV UR4, URZ ;  /* 0x0000003f00047c82 */ /* 0x000fe20008000000 */
[----:B------:R-:W-:Y:S02]  /*0e00*/  CS2R R54, SRZ ;  /* 0x0000000000367805 */ /* 0x000fe4000001ff00 */
[----:B------:R-:W-:Y:S02]  /*0e10*/  CS2R R120, SRZ ;  /* 0x0000000000787805 */ /* 0x000fe4000001ff00 */
[----:B------:R-:W-:Y:S02]  /*0e20*/  CS2R R122, SRZ ;  /* 0x00000000007a7805 */ /* 0x000fe4000001ff00 */
[----:B------:R-:W-:Y:S02]  /*0e30*/  CS2R R124, SRZ ;  /* 0x00000000007c7805 */ /* 0x000fe4000001ff00 */
[----:B------:R-:W-:-:S02]  /*0e40*/  CS2R R126, SRZ ;  /* 0x00000000007e7805 */ /* 0x000fc4000001ff00 */
[----:B------:R-:W-:Y:S02]  /*0e50*/  CS2R R128, SRZ ;  /* 0x0000000000807805 */ /* 0x000fe4000001ff00 */
        /* <DEDUP_REMOVED lines=57> */
[----:B------:R-:W-:Y:S01]  /*11f0*/  CS2R R52, SRZ ;  /* 0x0000000000347805 */ /* 0x000fe2000001ff00 */
[----:B------:R-:W-:Y:S06]  /*1200*/  @!P0 BRA `(.L_x_14) ;  /* 0x0000000400608947 */ /* 0x000fec0003800000 */
[----:B------:R-:W-:-:S04]  /*1210*/  LOP3.LUT R9, R5, 0x1, RZ, 0xfc, !PT ;  /* 0x0000000105097812 */ /* 0x000fc800078efcff */
[----:B------:R-:W-:-:S13]  /*1220*/  ISETP.NE.AND P0, PT, R9, 0x3, PT ;  /* 0x000000030900780c */ /* 0x000fda0003f05270 */
[----:B------:R-:W-:Y:S05]  /*1230*/  @!P0 BRA `(.L_x_15) ;  /* 0x0000000000048947 */ /* 0x000fea0003800000 */
[----:B------:R-:W-:Y:S01]  /*1240*/  BPT.TRAP 0x1 ;  /* 0x000000040000795c */ /* 0x000fe20000300000 */
.L_x_15:
[----:B------:R-:W0:Y:S01]  /*1250*/  S2UR UR5, SR_CgaCtaId ;  /* 0x00000000000579c3 */ /* 0x000e220000008800 */
[----:B------:R-:W-:Y:S01]  /*1260*/  SHF.L.U32 R9, RZ, 0x1f, RZ ;  /* 0x0000001fff097819 */ /* 0x000fe200000006ff */
[----:B------:R-:W-:Y:S02]  /*1270*/  UMOV UR4, 0x400 ;  /* 0x0000040000047882 */ /* 0x000fe40000000000 */
[----:B0-----:R-:W-:-:S12]  /*1280*/  ULEA UR4, UR5, UR4, 0x18 ;  /* 0x0000000405047291 */ /* 0x001fd8000f8ec03f */
.L_x_16:
[----:B0-----:R-:W-:-:S04]  /*1290*/  IMAD.U32 R10, RZ, RZ, UR4 ;  /* 0x00000004ff0a7e24 */ /* 0x001fc8000f8e00ff */
[----:B------:R0:W1:Y:S03]  /*12a0*/  SYNCS.PHASECHK.TRANS64.TRYWAIT P0, [R10+URZ+0x32000], R9 ;  /* 0x032000090a0075a7 */ /* 0x000066000800017f */
[----:B-1----:R-:W-:Y:S05]  /*12b0*/  @!P0 NANOSLEEP.SYNCS 0x989680 ;  /* 0x009896800000895d */ /* 0x002fea0003900000 */
[----:B------:R-:W1:Y:S02]  /*12c0*/  @!P0 SYNCS.PHASECHK.TRANS64 P0, [R10+URZ+0x32000], R9 ;  /* 0x032000090a0085a7 */ /* 0x000e64000800007f */
[----:B-1----:R-:W-:Y:S05]  /*12d0*/  @!P0 BRA `(.L_x_16) ;  /* 0xfffffffc00ec8947 */ /* 0x002fea000383ffff */
[----:B------:R-:W-:Y:S01]  /*12e0*/  UIADD3 UR5, UR4, 0x28000, URZ ;  /* 0x0002800004057890 */ /* 0x000fe2000fffe03f */
[----:B------:R-:W-:Y:S01]  /*12f0*/  WARPGROUP.ARRIVE ;  /* 0x00000000000079c5 */ /* 0x000fe20000000000 */
[----:B------:R-:W-:Y:S02]  /*1300*/  USHF.R.U32.HI UR4, URZ, 0x4, UR4 ;  /* 0x000000043f047899 */ /* 0x000fe40008011604 */
[----:B------:R-:W-:Y:S02]  /*1310*/  USHF.R.U32.HI UR5, URZ, 0x4, UR5 ;  /* 0x000000043f057899 */ /* 0x000fe40008011605 */
[----:B------:R-:W-:Y:S02]  /*1320*/  ULOP3.LUT UR4, UR4, 0x3fff, URZ, 0xc0, !UPT ;  /* 0x00003fff04047892 */ /* 0x000fe4000f8ec03f */
[----:B------:R-:W-:Y:S02]  /*1330*/  ULOP3.LUT UR6, UR5, 0x3fff, URZ, 0xc0, !UPT ;  /* 0x00003fff05067892 */ /* 0x000fe4000f8ec03f */
[----:B------:R-:W-:-:S02]  /*1340*/  UIADD3 UR5, UR4, 0x200, URZ ;  /* 0x0000020004057890 */ /* 0x000fc4000fffe03f */
[----:B------:R-:W-:Y:S02]  /*1350*/  UIADD3 UR7, UR4, 0x400, URZ ;  /* 0x0000040004077890 */ /* 0x000fe4000fffe03f */
[----:B------:R-:W-:Y:S01]  /*1360*/  UMOV UR8, UR4 ;  /* 0x0000000400087c82 */ /* 0x000fe20008000000 */
[----:B------:R-:W-:Y:S01]  /*1370*/  UMOV UR9, 0x40000040 ;  /* 0x4000004000097882 */ /* 0x000fe20000000000 */
[----:B------:R-:W-:Y:S01]  /*1380*/  UMOV UR10, UR6 ;  /* 0x00000006000a7c82 */ /* 0x000fe20008000000 */
[----:B------:R-:W-:Y:S01]  /*1390*/  UMOV UR11, 0x40000040 ;  /* 0x40000040000b7882 */ /* 0x000fe20000000000 */
[----:B------:R-:W-:Y:S01]  /*13a0*/  UIADD3 UR14, UR4, 0x600, URZ ;  /* 0x00000600040e7890 */ /* 0x000fe2000fffe03f */
[----:B------:R-:W-:Y:S01]  /*13b0*/  HGMMA.64x64x16.F32 R120, gdesc[UR8].tnspA.tnspB, RZ, !UPT ;  /* 0x60e00000087879f0 */ /* 0x000fe2000c7008ff */
        /* <DEDUP_REMOVED lines=12> */
[----:B------:R-:W-:-:S02]  /*1480*/  UIADD3 UR8, UR4, 0x80, URZ ;  /* 0x0000008004087890 */ /* 0x000fc4000fffe03f */
[----:B------:R-:W-:Y:S01]  /*1490*/  UIADD3 UR10, UR6, 0x80, URZ ;  /* 0x00000080060a7890 */ /* 0x000fe2000fffe03f */
[----:B------:R-:W-:Y:S01]  /*14a0*/  UMOV UR9, 0x40000040 ;  /* 0x4000004000097882 */ /* 0x000fe20000000000 */
[----:B------:R-:W-:-:S07]  /*14b0*/  UMOV UR11, 0x40000040 ;  /* 0x40000040000b7882 */ /* 0x000fce0000000000 */
[----:B------:R-:W-:Y:S01]  /*14c0*/  HGMMA.64x64x16.F32 R120, gdesc[UR8].tnspA.tnspB, R120 ;  /* 0x60e00000087879f0 */ /* 0x000fe20008700878 */
[----:B------:R-:W-:Y:S01]  /*14d0*/  UMOV UR8, UR5 ;  /* 0x0000000500087c82 */ /* 0x000fe20008000000 */
[----:B------:R-:W-:Y:S01]  /*14e0*/  UMOV UR9, 0x40000040 ;  /* 0x4000004000097882 */ /* 0x000fe20000000000 */
[----:B------:R-:W-:Y:S01]  /*14f0*/  UIADD3 UR5, UR4, 0x300, URZ ;  /* 0x0000030004057890 */ /* 0x000fe2000fffe03f */
        /* <DEDUP_REMOVED lines=19> */
[----:B------:R-:W-:Y:S02]  /*1630*/  UMOV UR9, 0x40000040 ;  /* 0x4000004000097882 */ /* 0x000fe40000000000 */
[----:B------:R-:W-:Y:S01]  /*1640*/  HGMMA.64x64x16.F32 R56, gdesc[UR8].tnspA.tnspB, R56 ;  /* 0x60e00000083879f0 */ /* 0x000fe20008700838 */
[----:B------:R-:W-:Y:S01]  /*1650*/  UMOV UR8, UR14 ;  /* 0x0000000e00087c82 */ /* 0x000fe20008000000 */
[----:B------:R-:W-:-:S02]  /*1660*/  UMOV UR9, 0x40000040 ;  /* 0x4000004000097882 */ /* 0x000fc40000000000 */
[----:B------:R-:W-:Y:S01]  /*1670*/  HGMMA.64x64x16.F32 R24, gdesc[UR8].tnspA.tnspB, R24 ;  /* 0x60e00000081879f0 */ /* 0x000fe20008700818 */
[----:B------:R-:W-:Y:S02]  /*1680*/  UIADD3 UR8, UR4, 0x180, URZ ;  /* 0x0000018004087890 */ /* 0x000fe4000fffe03f */
[----:B------:R-:W-:Y:S02]  /*1690*/  UIADD3 UR10, UR6, 0x180, URZ ;  /* 0x00000180060a7890 */ /* 0x000fe4000fffe03f */
[----:B------:R-:W-:Y:S01]  /*16a0*/  UIADD3 UR6, UR4, 0x580, URZ ;  /* 0x0000058004067890 */ /* 0x000fe2000fffe03f */
[----:B------:R-:W-:Y:S01]  /*16b0*/  UMOV UR9, 0x40000040 ;  /* 0x4000004000097882 */ /* 0x000fe20000000000 */
[----:B------:R-:W-:Y:S01]  /*16c0*/  UMOV UR11, 0x40000040 ;  /* 0x40000040000b7882 */ /* 0x000fe20000000000 */
[----:B------:R-:W-:-:S04]  /*16d0*/  UIADD3 UR4, UR4, 0x780, URZ ;  /* 0x0000078004047890 */ /* 0x000fc8000fffe03f */
[----:B------:R-:W-:Y:S01]  /*16e0*/  HGMMA.64x64x16.F32 R120, gdesc[UR8].tnspA.tnspB, R120 ;  /* 0x60e00000087879f0 */ /* 0x000fe20008700878 */
[----:B------:R-:W-:Y:S01]  /*16f0*/  UMOV UR8, UR5 ;  /* 0x0000000500087c82 */ /* 0x000fe20008000000 */
[----:B------:R-:W-:Y:S02]  /*1700*/  UMOV UR9, 0x40000040 ;  /* 0x4000004000097882 */ /* 0x000fe40000000000 */
[----:B------:R-:W-:Y:S01]  /*1710*/  HGMMA.64x64x16.F32 R88, gdesc[UR8].tnspA.tnspB, R88 ;  /* 0x60e00000085879f0 */ /* 0x000fe20008700858 */
[----:B------:R-:W-:Y:S01]  /*1720*/  UMOV UR8, UR6 ;  /* 0x0000000600087c82 */ /* 0x000fe20008000000 */
[----:B------:R-:W-:Y:S02]  /*1730*/  UMOV UR9, 0x40000040 ;  /* 0x4000004000097882 */ /* 0x000fe40000000000 */
[----:B------:R-:W-:Y:S01]  /*1740*/  HGMMA.64x64x16.F32 R56, gdesc[UR8].tnspA.tnspB, R56 ;  /* 0x60e00000083879f0 */ /* 0x000fe20008700838 */
[----:B------:R-:W-:Y:S01]  /*1750*/  UMOV UR8, UR4 ;  /* 0x0000000400087c82 */ /* 0x000fe20008000000 */
[----:B------:R-:W-:Y:S01]  /*1760*/  UMOV UR9, 0x40000040 ;  /* 0x4000004000097882 */ /* 0x000fe20000000000 */
[----:B------:R-:W-:Y:S01]  /*1770*/  UMOV UR4, 0x1 ;  /* 0x0000000100047882 */ /* 0x000fe20000000000 */
[----:B------:R-:W-:Y:S04]  /*1780*/  HGMMA.64x64x16.F32 R24, gdesc[UR8].tnspA.tnspB, R24, gsb0 ;  /* 0x60e00000081879f0 */ /* 0x000fe80008000818 */
.L_x_14:
[----:B0-----:R-:W-:-:S05]  /*1790*/  VIMNMX R9, R8, 0x1, PT ;  /* 0x0000000108097848 */ /* 0x001fca0003fe0100 */
[----:B------:R-:W-:-:S05]  /*17a0*/  IMAD.IADD R10, R8, 0x1, -R9 ;  /* 0x00000001080a7824 */ /* 0x000fca00078e0a09 */
[----:B------:R-:W-:-:S13]  /*17b0*/  ISETP.GE.AND P0, PT, R10, 0x1, PT ;  /* 0x000000010a00780c */ /* 0x000fda0003f06270 */
[----:B------:R-:W-:Y:S05]  /*17c0*/  @!P0 BRA `(.L_x_17) ;  /* 0x0000000400e08947 */ /* 0x000fea0003800000 */
[----:B------:R-:W0:Y:S01]  /*17d0*/  S2UR UR6, SR_CgaCtaId ;  /* 0x00000000000679c3 */ /* 0x000e220000008800 */
[----:B------:R-:W-:Y:S01]  /*17e0*/  UMOV UR5, 0x400 ;  /* 0x0000040000057882 */ /* 0x000fe20000000000 */
[----:B------:R-:W-:Y:S01]  /*17f0*/  LOP3.LUT R14, R5, 0x1, RZ, 0xfc, !PT ;  /* 0x00000001050e7812 */ /* 0x000fe200078efcff */
[----:B------:R-:W-:Y:S01]  /*1800*/  IMAD.MOV.U32 R13, RZ, RZ, RZ ;  /* 0x000000ffff0d7224 */ /* 0x000fe200078e00ff */
[----:B------:R-:W-:Y:S01]  /*1810*/  UISETP.NE.U32.AND UP0, UPT, UR4, URZ, UPT ;  /* 0x0000003f0400728c */ /* 0x000fe2000bf05070 */
[----:B------:R-:W-:Y:S02]  /*1820*/  IMAD.MOV.U32 R8, RZ, RZ, R10 ;  /* 0x000000ffff087224 */ /* 0x000fe400078e000a */
[----:B------:R-:W-:Y:S01]  /*1830*/  IMAD.MOV.U32 R9, RZ, RZ, RZ ;  /* 0x000000ffff097224 */ /* 0x000fe200078e00ff */
[----:B0-----:R-:W-:-:S04]  /*1840*/  ULEA UR5, UR6, UR5, 0x18 ;  /* 0x0000000506057291 */ /* 0x001fc8000f8ec03f */
[----:B------:R-:W-:Y:S02]  /*1850*/  UIADD3 UR7, UR5, 0x28000, URZ ;  /* 0x0002800005077890 */ /* 0x000fe4000fffe03f */
[----:B------:R-:W-:Y:S02]  /*1860*/  USHF.R.U32.HI UR6, URZ, 0x4, UR5 ;  /* 0x000000043f067899 */ /* 0x000fe40008011605 */
[----:B------:R-:W-:Y:S02]  /*1870*/  USHF.R.U32.HI UR7, URZ, 0x4, UR7 ;  /* 0x000000043f077899 */ /* 0x000fe40008011607 */
[----:B------:R-:W-:Y:S02]  /*1880*/  ULOP3.LUT UR6, UR6, 0x3fff, URZ, 0xc0, !UPT ;  /* 0x00003fff06067892 */ /* 0x000fe4000f8ec03f */
[----:B------:R-:W-:-:S12]  /*1890*/  ULOP3.LUT UR7, UR7, 0x3fff, URZ, 0xc0, !UPT ;  /* 0x00003fff07077892 */ /* 0x000fd8000f8ec03f */
.L_x_22:
[----:B------:R-:W-:-:S13]  /*18a0*/  ISETP.NE.AND P1, PT, R14, 0x3, PT ;  /* 0x000000030e00780c */ /* 0x000fda0003f25270 */
[----:B------:R-:W-:Y:S05]  /*18b0*/  @!P1 BRA `(.L_x_18) ;  /* 0x0000000000049947 */ /* 0x000fea0003800000 */
[----:B------:R-:W-:Y:S01]  /*18c0*/  BPT.TRAP 0x1 ;  /* 0x000000040000795c */ /* 0x000fe20000300000 */
.L_x_18:
[----:B------:R-:W-:Y:S01]  /*18d0*/  SHF.L.U32 R11, R13, 0x1f, RZ ;  /* 0x0000001f0d0b7819 */ /* 0x000fe200000006ff */
[----:B------:R-:W-:-:S12]  /*18e0*/  ULEA UR8, UR4, UR5, 0x3 ;  /* 0x0000000504087291 */ /* 0x000fd8000f8e183f */
.L_x_19:
[----:B0-----:R-:W-:-:S04]  /*18f0*/  IMAD.U32 R12, RZ, RZ, UR8 ;  /* 0x00000008ff0c7e24 */ /* 0x001fc8000f8e00ff */
[----:B------:R0:W1:Y:S03]  /*1900*/  SYNCS.PHASECHK.TRANS64.TRYWAIT P0, [R12+URZ+0x32000], R11 ;  /* 0x0320000b0c0075a7 */ /* 0x000066000800017f */
[----:B-1----:R-:W-:Y:S05]  /*1910*/  @!P0 NANOSLEEP.SYNCS 0x989680 ;  /* 0x009896800000895d */ /* 0x002fea0003900000 */
[----:B------:R-:W1:Y:S02]  /*1920*/  @!P0 SYNCS.PHASECHK.TRANS64 P0, [R12+URZ+0x32000], R11 ;  /* 0x0320000b0c0085a7 */ /* 0x000e64000800007f */
[----:B-1----:R-:W-:Y:S05]  /*1930*/  @!P0 BRA `(.L_x_19) ;  /* 0xfffffffc00ec8947 */ /* 0x002fea000383ffff */
[----:B------:R-:W-:Y:S01]  /*1940*/  ULEA UR8, UR4, UR6, 0xb ;  /* 0x0000000604087291 */ /* 0x000fe2000f8e583f */
[----:B------:R-:W-:Y:S01]  /*1950*/  WARPGROUP.ARRIVE ;  /* 0x00000000000079c5 */ /* 0x000fe20000000000 */
[----:B------:R-:W-:Y:S02]  /*1960*/  ULEA UR10, UR4, UR7, 0x9 ;  /* 0x00000007040a7291 */ /* 0x000fe4000f8e483f */
[----:B------:R-:W-:Y:S02]  /*1970*/  UIADD3 UR16, UR8, 0x200, URZ ;  /* 0x0000020008107890 */ /* 0x000fe4000fffe03f */
[----:B------:R-:W-:Y:S01]  /*1980*/  UIADD3 UR14, UR8, 0x400, URZ ;  /* 0x00000400080e7890 */ /* 0x000fe2000fffe03f */
[----:B------:R-:W-:Y:S01]  /*1990*/  UMOV UR9, 0x40000040 ;  /* 0x4000004000097882 */ /* 0x000fe20000000000 */
[----:B------:R-:W-:Y:S01]  /*19a0*/  UMOV UR11, 0x40000040 ;  /* 0x40000040000b7882 */ /* 0x000fe20000000000 */
[----:B------:R-:W-:Y:S02]  /*19b0*/  UMOV UR18, UR10 ;  /* 0x0000000a00127c82 */ /* 0x000fe40008000000 */
[----:B------:R-:W-:Y:S01]  /*19c0*/  HGMMA.64x64x16.F32 R120, gdesc[UR8].tnspA.tnspB, R120, UP0 ;  /* 0x60e00000087879f0 */ /* 0x000fe2000bf00878 */
[----:B------:R-:W-:Y:S01]  /*19d0*/  UIADD3 UR9, UR8, 0x600, URZ ;  /* 0x0000060008097890 */ /* 0x000fe2000fffe03f */
[----:B------:R-:W-:Y:S01]  /*19e0*/  UMOV UR19, UR11 ;  /* 0x0000000b00137c82 */ /* 0x000fe20008000000 */
[----:B------:R-:W-:-:S02]  /*19f0*/  UMOV UR17, 0x40000040 ;  /* 0x4000004000117882 */ /* 0x000fc40000000000 */
[----:B------:R-:W-:Y:S01]  /*1a00*/  HGMMA.64x64x16.F32 R88, gdesc[UR16].tnspA.tnspB, R88, UP0 ;  /* 0x60e00000105879f0 */ /* 0x000fe2000bf00858 */
[----:B------:R-:W-:Y:S01]  /*1a10*/  UMOV UR18, UR10 ;  /* 0x0000000a00127c82 */ /* 0x000fe20008000000 */
[----:B------:R-:W-:Y:S01]  /*1a20*/  UMOV UR19, UR11 ;  /* 0x0000000b00137c82 */ /* 0x000fe20008000000 */
[----:B------:R-:W-:Y:S01]  /*1a30*/  UMOV UR16, UR14 ;  /* 0x0000000e00107c82 */ /* 0x000fe20008000000 */
[----:B------:R-:W-:Y:S01]  /*1a40*/  UMOV UR17, 0x40000040 ;  /* 0x4000004000117882 */ /* 0x000fe20000000000 */
[----:B------:R-:W-:Y:S01]  /*1a50*/  UIADD3 UR14, UR8, 0x680, URZ ;  /* 0x00000680080e7890 */ /* 0x000fe2000fffe03f */
[----:B------:R-:W-:Y:S01]  /*1a60*/  HGMMA.64x64x16.F32 R56, gdesc[UR16].tnspA.tnspB, R56, UP0 ;  /* 0x60e00000103879f0 */ /* 0x000fe2000bf00838 */
[----:B------:R-:W-:Y:S01]  /*1a70*/  UMOV UR18, UR10 ;  /* 0x0000000a00127c82 */ /* 0x000fe20008000000 */
[----:B------:R-:W-:Y:S01]  /*1a80*/  UMOV UR19, UR11 ;  /* 0x0000000b00137c82 */ /* 0x000fe20008000000 */
[----:B------:R-:W-:Y:S01]  /*1a90*/  UMOV UR16, UR9 ;  /* 0x0000000900107c82 */ /* 0x000fe20008000000 */
[----:B------:R-:W-:Y:S01]  /*1aa0*/  UMOV UR17, 0x40000040 ;  /* 0x4000004000117882 */ /* 0x000fe20000000000 */
[----:B------:R-:W-:Y:S01]  /*1ab0*/  UIADD3 UR9, UR8, 0x280, URZ ;  /* 0x0000028008097890 */ /* 0x000fe2000fffe03f */
[----:B------:R-:W-:Y:S01]  /*1ac0*/  HGMMA.64x64x16.F32 R24, gdesc[UR16].tnspA.tnspB, R24, UP0 ;  /* 0x60e00000101879f0 */ /* 0x000fe2000bf00818 */
[----:B------:R-:W-:-:S02]  /*1ad0*/  UIADD3 UR16, UR8, 0x80, URZ ;  /* 0x0000008008107890 */ /* 0x000fc4000fffe03f */
[----:B------:R-:W-:Y:S02]  /*1ae0*/  UIADD3 UR18, UR10, 0x80, URZ ;  /* 0x000000800a127890 */ /* 0x000fe4000fffe03f */
[----:B------:R-:W-:Y:S01]  /*1af0*/  UIADD3 UR11, UR8, 0x480, URZ ;  /* 0x00000480080b7890 */ /* 0x000fe2000fffe03f */
[----:B------:R-:W-:Y:S01]  /*1b00*/  UMOV UR17, 0x40000040 ;  /* 0x4000004000117882 */ /* 0x000fe20000000000 */
[----:B------:R-:W-:-:S05]  /*1b10*/  UMOV UR19, 0x40000040 ;  /* 0x4000004000137882 */ /* 0x000fca0000000000 */
        /* <DEDUP_REMOVED lines=42> */
[----:B------:R-:W-:-:S02]  /*1dc0*/  UMOV UR17, 0x40000040 ;  /* 0x4000004000117882 */ /* 0x000fc40000000000 */
[----:B------:R-:W-:Y:S03]  /*1dd0*/  HGMMA.64x64x16.F32 R24, gdesc[UR16].tnspA.tnspB, R24, gsb0 ;  /* 0x60e00000101879f0 */ /* 0x000fe60008000818 */
[----:B------:R-:W-:Y:S02]  /*1de0*/  WARPGROUP.DEPBAR.LE gsb0, 0x1 ;  /* 0x00008000000079c5 */ /* 0x000fe40000010100 */
[----:B------:R-:W-:Y:S05]  /*1df0*/  @!P1 BRA `(.L_x_20) ;  /* 0x0000000000049947 */ /* 0x000fea0003800000 */
[----:B------:R-:W-:Y:S01]  /*1e00*/  BPT.TRAP 0x1 ;  /* 0x000000040000795c */ /* 0x000fe20000300000 */
.L_x_20:
[----:B------:R-:W-:-:S13]  /*1e10*/  ISETP.NE.AND P0, PT, R6, RZ, PT ;  /* 0x000000ff0600720c */ /* 0x000fda0003f05270 */
[----:B0-----:R-:W-:-:S05]  /*1e20*/  @P0 LEA R11, R9, UR5, 0x3 ;  /* 0x00000005090b0c11 */ /* 0x001fca000f8e18ff */
[----:B------:R-:W-:-:S05]  /*1e30*/  @P0 VIADD R12, R11, 0x32028 ;  /* 0x000320280b0c0836 */ /* 0x000fca0000000000 */
[----:B------:R-:W-:-:S04]  /*1e40*/  @P0 PRMT R12, R3, 0x654, R12 ;  /* 0x00000654030c0816 */ /* 0x000fc8000000000c */
[----:B------:R0:W-:Y:S01]  /*1e50*/  @P0 SYNCS.ARRIVE.TRANS64.RED.A1T0 RZ, [R12+URZ], RZ ;  /* 0x000000ff0cff09a7 */ /* 0x0001e2000810043f */
[----:B------:R-:W-:-:S13]  /*1e60*/  ISETP.GT.U32.AND P0, PT, R5, 0x1, PT ;  /* 0x000000010500780c */ /* 0x000fda0003f04070 */
[----:B0-----:R-:W-:Y:S05]  /*1e70*/  @P0 BRA `(.L_x_21) ;  /* 0x0000000000040947 */ /* 0x001fea0003800000 */
[----:B------:R-:W-:Y:S01]  /*1e80*/  BPT.TRAP 0x1 ;  /* 0x000000040000795c */ /* 0x000fe20000300000 */
.L_x_21:
[----:B------:R-:W-:Y:S01]  /*1e90*/  UIADD3 UR4, UR4, 0x1, URZ ;  /* 0x0000000104047890 */ /* 0x000fe2000fffe03f */
[C---:B------:R-:W-:Y:S01]  /*1ea0*/  ISETP.GT.AND P1, PT, R8.reuse, 0x1, PT ;  /* 0x000000010800780c */ /* 0x040fe20003f24270 */
[----:B------:R-:W-:Y:S02]  /*1eb0*/  VIADD R9, R9, 0x1 ;  /* 0x0000000109097836 */ /* 0x000fe40000000000 */
[----:B------:R-:W-:Y:S01]  /*1ec0*/  UISETP.NE.AND UP0, UPT, UR4, 0x5, UPT ;  /* 0x000000050400788c */ /* 0x000fe2000bf05270 */
[----:B------:R-:W-:Y:S02]  /*1ed0*/  VIADD R8, R8, 0xffffffff ;  /* 0xffffffff08087836 */ /* 0x000fe40000000000 */
[C---:B------:R-:W-:Y:S01]  /*1ee0*/  ISETP.NE.AND P0, PT, R9.reuse, 0x5, PT ;  /* 0x000000050900780c */ /* 0x040fe20003f05270 */
[----:B------:R-:W-:Y:S02]  /*1ef0*/  USEL UR8, URZ, 0x1, UP0 ;  /* 0x000000013f087887 */ /* 0x000fe40008000000 */
[----:B------:R-:W-:Y:S01]  /*1f00*/  USEL UR4, UR4, URZ, UP0 ;  /* 0x0000003f04047287 */ /* 0x000fe20008000000 */
[----:B------:R-:W-:Y:S01]  /*1f10*/  SEL R9, R9, RZ, P0 ;  /* 0x000000ff09097207 */ /* 0x000fe20000000000 */
[----:B------:R-:W-:-:S02]  /*1f20*/  UPLOP3.LUT UP0, UPT, UPT, UPT, UPT, 0x80, 0x0 ;  /* 0x000000000000789c */ /* 0x000fc40003f0f070 */
[----:B------:R-:W-:Y:S01]  /*1f30*/  LOP3.LUT R13, R13, UR8, RZ, 0x3c, !PT ;  /* 0x000000080d0d7c12 */ /* 0x000fe2000f8e3cff */
[----:B------:R-:W-:Y:S08]  /*1f40*/  @P1 BRA `(.L_x_22) ;  /* 0xfffffff800541947 */ /* 0x000ff0000383ffff */
.L_x_17:
[----:B------:R-:W0:Y:S01]  /*1f50*/  LDC R8, c[0x0][0x290] ;  /* 0x0000a400ff087b82 */ /* 0x000e220000000800 */
[----:B------:R-:W-:Y:S02]  /*1f60*/  WARPGROUP.DEPBAR.LE gsb0, 0x0 ;  /* 0x00008000000079c5 */ /* 0x000fe40000010000 */
[----:B0-----:R-:W-:-:S13]  /*1f70*/  ISETP.GE.AND P0, PT, R8, 0x1, PT ;  /* 0x000000010800780c */ /* 0x001fda0003f06270 */
[----:B------:R-:W-:Y:S05]  /*1f80*/  @!P0 BRA `(.L_x_23) ;  /* 0x0000000000548947 */ /* 0x000fea0003800000 */
[----:B------:R-:W-:-:S04]  /*1f90*/  LOP3.LUT R8, R5, 0x1, RZ, 0xfc, !PT ;  /* 0x0000000105087812 */ /* 0x000fc800078efcff */
[----:B------:R-:W-:-:S13]  /*1fa0*/  ISETP.NE.AND P0, PT, R8, 0x3, PT ;  /* 0x000000030800780c */ /* 0x000fda0003f05270 */
[----:B------:R-:W-:Y:S05]  /*1fb0*/  @!P0 BRA `(.L_x_24) ;  /* 0x0000000000048947 */ /* 0x000fea0003800000 */
[----:B------:R-:W-:Y:S01]  /*1fc0*/  BPT.TRAP 0x1 ;  /* 0x000000040000795c */ /* 0x000fe20000300000 */
.L_x_24:
[----:B------:R-:W-:Y:S01]  /*1fd0*/  ISETP.NE.AND P0, PT, R6, RZ, PT ;  /* 0x000000ff0600720c */ /* 0x000fe20003f05270 */
[----:B------:R-:W-:Y:S01]  /*1fe0*/  BSSY B0, `(.L_x_25) ;  /* 0x000000d000007945 */ /* 0x000fe20003800000 */
[----:B------:R-:W-:-:S11]  /*1ff0*/  ISETP.GT.U32.AND P1, PT, R5, 0x1, PT ;  /* 0x000000010500780c */ /* 0x000fd60003f24070 */
[----:B------:R-:W-:Y:S05]  /*2000*/  @!P0 BRA `(.L_x_26) ;  /* 0x0000000000288947 */ /* 0x000fea0003800000 */
[----:B------:R-:W0:Y:S01]  /*2010*/  S2R R6, SR_CgaCtaId ;  /* 0x0000000000067919 */ /* 0x000e220000008800 */
[----:B------:R-:W-:Y:S01]  /*2020*/  IMAD.WIDE.U32 R8, R10, -0x33333333, RZ ;  /* 0xcccccccd0a087825 */ /* 0x000fe200078e00ff */
[----:B------:R-:W-:-:S04]  /*2030*/  MOV R5, 0x400 ;  /* 0x0000040000057802 */ /* 0x000fc80000000f00 */
[----:B------:R-:W-:-:S05]  /*2040*/  SHF.R.U32.HI R9, RZ, 0x2, R9 ;  /* 0x00000002ff097819 */ /* 0x000fca0000011609 */
[----:B------:R-:W-:Y:S01]  /*2050*/  IMAD R10, R9, -0x5, R10 ;  /* 0xfffffffb090a7824 */ /* 0x000fe200078e020a */
[----:B0-----:R-:W-:-:S05]  /*2060*/  LEA R5, R6, R5, 0x18 ;  /* 0x0000000506057211 */ /* 0x001fca00078ec0ff */
[----:B------:R-:W-:-:S04]  /*2070*/  IMAD R10, R10, 0x8, R5 ;  /* 0x000000080a0a7824 */ /* 0x000fc800078e0205 */
[----:B------:R-:W-:-:S05]  /*2080*/  VIADD R10, R10, 0x32028 ;  /* 0x000320280a0a7836 */ /* 0x000fca0000000000 */
[----:B------:R-:W-:-:S04]  /*2090*/  PRMT R10, R3, 0x654, R10 ;  /* 0x00000654030a7816 */ /* 0x000fc8000000000a */
[----:B------:R0:W-:Y:S03]  /*20a0*/  SYNCS.ARRIVE.TRANS64.RED.A1T0 RZ, [R10+URZ], RZ ;  /* 0x000000ff0aff79a7 */ /* 0x0001e6000810043f */
.L_x_26:
[----:B------:R-:W-:Y:S05]  /*20b0*/  BSYNC B0 ;  /* 0x0000000000007941 */ /* 0x000fea0003800000 */
.L_x_25:
[----:B------:R-:W-:Y:S05]  /*20c0*/  @P1 BRA `(.L_x_23) ;  /* 0x0000000000041947 */ /* 0x000fea0003800000 */
[----:B------:R-:W-:Y:S01]  /*20d0*/  BPT.TRAP 0x1 ;  /* 0x000000040000795c */ /* 0x000fe20000300000 */
.L_x_23:
[----:B------:R-:W1:Y:S01]  /*20e0*/  S2R R3, SR_TID.X ;  /* 0x0000000000037919 */ /* 0x000e620000002100 */
[----:B0-----:R-:W0:Y:S01]  /*20f0*/  LDC.64 R10, c[0x0][0x280] ;  /* 0x0000a000ff0a7b82 */ /* 0x001e220000000a00 */
[----:B------:R-:W-:Y:S01]  /*2100*/  ULDC.64 UR4, c[0x0][0x5e0] ;  /* 0x0001780000047ab9 */ /* 0x000fe20000000a00 */
[----:B------:R-:W-:Y:S01]  /*2110*/  SHF.R.S32.HI R17, RZ, 0x1f, R4 ;  /* 0x0000001fff117819 */ /* 0x000fe20000011404 */
[----:B------:R-:W2:Y:S05]  /*2120*/  S2R R13, SR_CTAID.X ;  /* 0x00000000000d7919 */ /* 0x000eaa0000002500 */
[----:B------:R-:W4:Y:S01]  /*2130*/  LDC.64 R14, c[0x0][0x5d0] ;  /* 0x00017400ff0e7b82 */ /* 0x000f220000000a00 */
[----:B-1----:R-:W-:-:S04]  /*2140*/  SHF.R.S32.HI R6, RZ, 0x1f, R3 ;  /* 0x0000001fff067819 */ /* 0x002fc80000011403 */
[----:B------:R-:W-:-:S04]  /*2150*/  LEA.HI R6, R6, R3, RZ, 0x7 ;  /* 0x0000000306067211 */ /* 0x000fc800078f38ff */
[----:B------:R-:W-:-:S05]  /*2160*/  LOP3.LUT R6, R6, 0xffffff80, RZ, 0xc0, !PT ;  /* 0xffffff8006067812 */ /* 0x000fca00078ec0ff */
[----:B------:R-:W-:-:S05]  /*2170*/  IMAD.IADD R6, R3, 0x1, -R6 ;  /* 0x0000000103067824 */ /* 0x000fca00078e0a06 */
[----:B------:R-:W-:-:S04]  /*2180*/  SHF.R.S32.HI R9, RZ, 0x1f, R6 ;  /* 0x0000001fff097819 */ /* 0x000fc80000011406 */
[----:B------:R-:W-:-:S04]  /*2190*/  LEA.HI R3, R9, R6, RZ, 0x2 ;  /* 0x0000000609037211 */ /* 0x000fc800078f10ff */
[--C-:B------:R-:W-:Y:S02]  /*21a0*/  SHF.R.S32.HI R8, RZ, 0x2, R3.reuse ;  /* 0x00000002ff087819 */ /* 0x100fe40000011403 */
[----:B------:R-:W-:Y:S02]  /*21b0*/  SHF.R.S32.HI R5, RZ, 0x1f, R3 ;  /* 0x0000001fff057819 */ /* 0x000fe40000011403 */
[----:B------:R-:W-:Y:S02]  /*21c0*/  LOP3.LUT R3, R3, 0xfffffffc, RZ, 0xc0, !PT ;  /* 0xfffffffc03037812 */ /* 0x000fe400078ec0ff */
[----:B------:R-:W-:-:S03]  /*21d0*/  LEA.HI R5, R5, R8, RZ, 0x3 ;  /* 0x0000000805057211 */ /* 0x000fc600078f18ff */
[----:B------:R-:W-:Y:S01]  /*21e0*/  IMAD.IADD R16, R6, 0x1, -R3 ;  /* 0x0000000106107824 */ /* 0x000fe200078e0a03 */
[----:B------:R-:W-:-:S03]  /*21f0*/  LOP3.LUT R5, R5, 0xfffffff8, RZ, 0xc0, !PT ;  /* 0xfffffff805057812 */ /* 0x000fc600078ec0ff */
[----:B------:R-:W-:Y:S02]  /*2200*/  IMAD.SHL.U32 R12, R16, 0x2, RZ ;  /* 0x00000002100c7824 */ /* 0x000fe400078e00ff */
[----:B------:R-:W-:Y:S01]  /*2210*/  IMAD.IADD R8, R8, 0x1, -R5 ;  /* 0x0000000108087824 */ /* 0x000fe200078e0a05 */
[----:B------:R-:W-:Y:S01]  /*2220*/  LEA.HI R5, R9, R6, RZ, 0x5 ;  /* 0x0000000609057211 */ /* 0x000fe200078f28ff */
[----:B------:R-:W-:Y:S02]  /*2230*/  IMAD.SHL.U32 R6, R7, 0x40, RZ ;  /* 0x0000004007067824 */ /* 0x000fe400078e00ff */
[----:B--2---:R-:W-:Y:S01]  /*2240*/  IMAD.SHL.U32 R7, R13, 0x100, RZ ;  /* 0x000001000d077824 */ /* 0x004fe200078e00ff */
[----:B------:R-:W-:Y:S02]  /*2250*/  SHF.R.S32.HI R9, RZ, 0x1f, R8 ;  /* 0x0000001fff097819 */ /* 0x000fe40000011408 */
[----:B0-----:R-:W-:Y:S02]  /*2260*/  ISETP.GE.AND P0, PT, R6, R11, PT ;  /* 0x0000000b0600720c */ /* 0x001fe40003f06270 */
[----:B------:R-:W-:-:S02]  /*2270*/  SHF.R.S32.HI R5, RZ, 0x5, R5 ;  /* 0x00000005ff057819 */ /* 0x000fc40000011405 */
[----:B------:R-:W-:Y:S02]  /*2280*/  ISETP.GE.OR P0, PT, R7, R10, P0 ;  /* 0x0000000a0700720c */ /* 0x000fe40000706670 */
[----:B------:R-:W-:Y:S01]  /*2290*/  SHF.R.S32.HI R3, RZ, 0x1f, R6 ;  /* 0x0000001fff037819 */ /* 0x000fe20000011406 */
[----:B------:R-:W-:-:S04]  /*22a0*/  IMAD.WIDE R164, R5, 0x10, R8 ;  /* 0x0000001005a47825 */ /* 0x000fc800078e0208 */
[----:B------:R-:W-:Y:S01]  /*22b0*/  IMAD.WIDE R164, R13, 0x100, R164 ;  /* 0x000001000da47825 */ /* 0x000fe200078e02a4 */
[----:B------:R-:W-:-:S03]  /*22c0*/  SHF.R.S32.HI R13, RZ, 0x1f, R12 ;  /* 0x0000001fff0d7819 */ /* 0x000fc6000001140c */
[-C--:B----4-:R-:W-:Y:S02]  /*22d0*/  IMAD R20, R165, R14.reuse, RZ ;  /* 0x0000000ea5147224 */ /* 0x090fe400078e02ff */
[----:B------:R-:W-:Y:S01]  /*22e0*/  IMAD.WIDE.U32 R18, R164, R14, R12 ;  /* 0x0000000ea4127225 */ /* 0x000fe200078e000c */
[----:B------:R-:W-:Y:S06]  /*22f0*/  @P0 EXIT ;  /* 0x000000000000094d */ /* 0x000fec0003800000 */
[----:B------:R-:W-:Y:S01]  /*2300*/  ULDC.64 UR6, c[0x0][0x288] ;  /* 0x0000a20000067ab9 */ /* 0x000fe20000000a00 */
[----:B------:R-:W-:Y:S01]  /*2310*/  IMAD R20, R164, R15, R20 ;  /* 0x0000000fa4147224 */ /* 0x000fe200078e0214 */
[----:B------:R-:W-:Y:S01]  /*2320*/  ISETP.GE.AND P0, PT, R157, UR6, PT ;  /* 0x000000069d007c0c */ /* 0x000fe2000bf06270 */
[----:B------:R-:W-:Y:S01]  /*2330*/  IMAD R9, R17, UR4, RZ ;  /* 0x0000000411097c24 */ /* 0x000fe2000f8e02ff */
[----:B------:R-:W-:Y:S01]  /*2340*/  IADD3 R18, P1, R6, R18, RZ ;  /* 0x0000001206127210 */ /* 0x000fe20007f3e0ff */
[----:B------:R-:W-:Y:S01]  /*2350*/  IMAD R5, R5, -0x10, -R7 ;  /* 0xfffffff005057824 */ /* 0x000fe200078e0a07 */
[C---:B------:R-:W-:Y:S01]  /*2360*/  ISETP.GE.OR P0, PT, R4.reuse, UR7, P0 ;  /* 0x0000000704007c0c */ /* 0x040fe20008706670 */
[----:B------:R-:W-:Y:S01]  /*2370*/  IMAD R9, R4, UR5, R9 ;  /* 0x0000000504097c24 */ /* 0x000fe2000f8e0209 */
[----:B------:R-:W-:Y:S01]  /*2380*/  IADD3.X R19, R3, R19, R20, P1, !PT ;  /* 0x0000001303137210 */ /* 0x000fe20000ffe414 */
[----:B------:R-:W-:Y:S01]  /*2390*/  IMAD R7, R16, -0x2, R11 ;  /* 0xfffffffe10077824 */ /* 0x000fe200078e020b */
[----:B------:R-:W-:-:S02]  /*23a0*/  IADD3 R5, R5, R10, -R8 ;  /* 0x0000000a05057210 */ /* 0x000fc40007ffe808 */
[----:B------:R-:W-:Y:S01]  /*23b0*/  SHF.R.S32.HI R8, RZ, 0x1f, R157 ;  /* 0x0000001fff087819 */ /* 0x000fe2000001149d */
[----:B------:R-:W-:Y:S01]  /*23c0*/  IMAD.WIDE.U32 R18, R4, UR4, R18 ;  /* 0x0000000404127c25 */ /* 0x000fe2000f8e0012 */
[----:B------:R-:W-:-:S03]  /*23d0*/  ULDC.64 UR4, c[0x0][0x5d8] ;  /* 0x0001760000047ab9 */ /* 0x000fc60000000a00 */
[----:B------:R-:W-:Y:S02]  /*23e0*/  IMAD.IADD R11, R19, 0x1, R9 ;  /* 0x00000001130b7824 */ /* 0x000fe400078e0209 */
[----:B------:R-:W-:Y:S05]  /*23f0*/  @P0 EXIT ;  /* 0x000000000000094d */ /* 0x000fea0003800000 */
[----:B---3-5:R-:W-:Y:S01]  /*2400*/  FSETP.NEU.AND P1, PT, R2, RZ, PT ;  /* 0x000000ff0200720b */ /* 0x028fe20003f2d000 */
[----:B------:R-:W-:Y:S01]  /*2410*/  IMAD.IADD R7, R7, 0x1, -R6 ;  /* 0x0000000107077824 */ /* 0x000fe200078e0a06 */
[----:B------:R-:W-:Y:S01]  /*2420*/  ULDC.64 UR6, c[0x0][0x5b8] ;  /* 0x00016e0000067ab9 */ /* 0x000fe20000000a00 */
[----:B------:R-:W-:Y:S02]  /*2430*/  IMAD.MOV.U32 R10, RZ, RZ, R18 ;  /* 0x000000ffff0a7224 */ /* 0x000fe400078e0012 */
[C---:B------:R-:W-:Y:S01]  /*2440*/  IMAD R16, R8.reuse, UR4, RZ ;  /* 0x0000000408107c24 */ /* 0x040fe2000f8e02ff */
[----:B------:R-:W-:Y:S01]  /*2450*/  ISETP.GT.AND P4, PT, R7, RZ, PT ;  /* 0x000000ff0700720c */ /* 0x000fe20003f84270 */
[----:B------:R-:W-:Y:S02]  /*2460*/  IMAD R8, R8, UR6, RZ ;  /* 0x0000000608087c24 */ /* 0x000fe4000f8e02ff */
[----:B------:R-:W-:Y:S01]  /*2470*/  IMAD R155, R157, UR5, R16 ;  /* 0x000000059d9b7c24 */ /* 0x000fe2000f8e0210 */
[----:B------:R-:W-:Y:S01]  /*2480*/  ISETP.GT.AND P0, PT, R5, RZ, P4 ;  /* 0x000000ff0500720c */ /* 0x000fe20002704270 */
[----:B------:R-:W-:-:S04]  /*2490*/  IMAD.WIDE.U32 R10, R157, UR4, R10 ;  /* 0x000000049d0a7c25 */ /* 0x000fc8000f8e000a */
[----:B------:R-:W-:Y:S01]  /*24a0*/  IMAD R153, R157, UR7, R8 ;  /* 0x000000079d997c24 */ /* 0x000fe2000f8e0208 */
[C---:B------:R-:W-:Y:S01]  /*24b0*/  SHF.L.U64.HI R8, R14.reuse, 0x3, R15 ;  /* 0x000000030e087819 */ /* 0x040fe2000001020f */
[----:B------:R-:W-:Y:S02]  /*24c0*/  IMAD.SHL.U32 R9, R14, 0x8, RZ ;  /* 0x000000080e097824 */ /* 0x000fe400078e00ff */
[----:B------:R-:W-:Y:S01]  /*24d0*/  IMAD.IADD R155, R11, 0x1, R155 ;  /* 0x000000010b9b7824 */ /* 0x000fe200078e029b */
[----:B------:R-:W-:Y:S06]  /*24e0*/  @!P1 BRA `(.L_x_27) ;  /* 0x0000007000c09947 */ /* 0x000fec0003800000 */
[----:B------:R-:W-:Y:S01]  /*24f0*/  IADD3 R16, P1, R6, R12, RZ ;  /* 0x0000000c06107210 */ /* 0x000fe20007f3e0ff */
[----:B------:R-:W-:Y:S01]  /*2500*/  ULDC.64 UR8, c[0x0][0x5c0] ;  /* 0x0001700000087ab9 */ /* 0x000fe20000000a00 */
[----:B------:R-:W-:Y:S01]  /*2510*/  ULDC.64 UR4, c[0x0][0x5b0] ;  /* 0x00016c0000047ab9 */ /* 0x000fe20000000a00 */
[----:B------:R-:W-:Y:S01]  /*2520*/  IMAD R11, R17, UR8, RZ ;  /* 0x00000008110b7c24 */ /* 0x000fe2000f8e02ff */
[----:B------:R-:W-:Y:S01]  /*2530*/  ULDC.64 UR10, c[0x0][0x5a8] ;  /* 0x00016a00000a7ab9 */ /* 0x000fe20000000a00 */
[----:B------:R-:W-:Y:S02]  /*2540*/  IMAD.X R17, R3, 0x1, R13, P1 ;  /* 0x0000000103117824 */ /* 0x000fe400008e060d */
[C---:B------:R-:W-:Y:S02]  /*2550*/  IMAD R11, R4.reuse, UR9, R11 ;  /* 0x00000009040b7c24 */ /* 0x040fe4000f8e020b */
[----:B------:R-:W-:-:S04]  /*2560*/  IMAD.WIDE.U32 R16, R4, UR8, R16 ;  /* 0x0000000804107c25 */ /* 0x000fc8000f8e0010 */
[----:B------:R-:W-:Y:S02]  /*2570*/  IMAD.IADD R17, R17, 0x1, R11 ;  /* 0x0000000111117824 */ /* 0x000fe400078e020b */
[----:B------:R-:W-:Y:S02]  /*2580*/  IMAD R21, R165, UR4, RZ ;  /* 0x00000004a5157c24 */ /* 0x000fe4000f8e02ff */
[----:B------:R-:W-:-:S04]  /*2590*/  IMAD.WIDE.U32 R16, R157, UR6, R16 ;  /* 0x000000069d107c25 */ /* 0x000fc8000f8e0010 */
[----:B------:R-:W-:Y:S02]  /*25a0*/  IMAD.IADD R19, R153, 0x1, R17 ;  /* 0x0000000199137824 */ /* 0x000fe400078e0211 */
[----:B------:R-:W-:Y:S02]  /*25b0*/  IMAD.MOV.U32 R18, RZ, RZ, R16 ;  /* 0x000000ffff127224 */ /* 0x000fe400078e0010 */
[C---:B------:R-:W-:Y:S02]  /*25c0*/  IMAD R158, R164.reuse, UR5, R21 ;  /* 0x00000005a49e7c24 */ /* 0x040fe4000f8e0215 */
[----:B------:R-:W-:-:S04]  /*25d0*/  IMAD.WIDE.U32 R22, R164, UR4, R18 ;  /* 0x00000004a4167c25 */ /* 0x000fc8000f8e0012 */
[----:B------:R-:W-:Y:S01]  /*25e0*/  IMAD.IADD R21, R23, 0x1, R158 ;  /* 0x0000000117157824 */ /* 0x000fe200078e029e */
[----:B------:R-:W-:-:S04]  /*25f0*/  LEA R20, P1, R22, UR10, 0x1 ;  /* 0x0000000a16147c11 */ /* 0x000fc8000f8208ff */
[----:B------:R-:W-:-:S05]  /*2600*/  LEA.HI.X R21, R22, UR11, R21, 0x1, P1 ;  /* 0x0000000b16157c11 */ /* 0x000fca00088f0c15 */
[----:B------:R-:W2:Y:S01]  /*2610*/  @P0 LDG.E.LTC128B.U16 R159, desc[UR12][R20.64] ;  /* 0x0000000c149f0981 */ /* 0x000ea2000c1e1520 */
[----:B------:R-:W-:Y:S01]  /*2620*/  IMAD.WIDE.U32 R22, R157, UR6, RZ ;  /* 0x000000069d167c25 */ /* 0x000fe2000f8e00ff */
[----:B------:R-:W-:Y:S01]  /*2630*/  ULDC.64 UR6, c[0x0][0x5c8] ;  /* 0x0001720000067ab9 */ /* 0x000fe20000000a00 */
[----:B------:R-:W-:Y:S01]  /*2640*/  ISETP.GT.AND P6, PT, R7, 0x1, PT ;  /* 0x000000010700780c */ /* 0x000fe20003fc4270 */
[----:B------:R-:W-:Y:S01]  /*2650*/  BSSY B0, `(.L_x_28) ;  /* 0x0000017000007945 */ /* 0x000fe20003800000 */
[C---:B------:R-:W-:Y:S01]  /*2660*/  LEA R154, P1, R10.reuse, UR6, 0x1 ;  /* 0x000000060a9a7c11 */ /* 0x040fe2000f8208ff */
[----:B------:R-:W-:Y:S02]  /*2670*/  IMAD.IADD R153, R23, 0x1, R153 ;  /* 0x0000000117997824 */ /* 0x000fe400078e0299 */
[----:B------:R-:W-:Y:S01]  /*2680*/  IMAD.MOV.U32 R152, RZ, RZ, R22 ;  /* 0x000000ffff987224 */ /* 0x000fe200078e0016 */
[----:B------:R-:W-:Y:S02]  /*2690*/  LEA.HI.X R155, R10, UR7, R155, 0x1, P1 ;  /* 0x000000070a9b7c11 */ /* 0x000fe400088f0c9b */
[----:B------:R-:W-:Y:S01]  /*26a0*/  ISETP.GT.AND P1, PT, R5, RZ, P6 ;  /* 0x000000ff0500720c */ /* 0x000fe20003724270 */
[----:B------:R-:W-:-:S04]  /*26b0*/  IMAD.WIDE.U32 R156, R164, UR4, R152 ;  /* 0x00000004a49c7c25 */ /* 0x000fc8000f8e0098 */
[----:B------:R-:W-:Y:S02]  /*26c0*/  IMAD.IADD R157, R158, 0x1, R157 ;  /* 0x000000019e9d7824 */ /* 0x000fe400078e029d */
[----:B------:R-:W-:-:S04]  /*26d0*/  IMAD.WIDE.U32 R156, R4, UR8, R156 ;  /* 0x00000008049c7c25 */ /* 0x000fc8000f8e009c */
[----:B------:R-:W-:Y:S01]  /*26e0*/  IMAD.IADD R162, R11, 0x1, R157 ;  /* 0x000000010ba27824 */ /* 0x000fe200078e029d */
[----:B------:R-:W-:-:S04]  /*26f0*/  IADD3 R157, P2, P3, R6, R156, R12 ;  /* 0x0000009c069d7210 */ /* 0x000fc80007b5e00c */
[----:B------:R-:W-:Y:S02]  /*2700*/  IADD3.X R162, R3, R162, R13, P2, P3 ;  /* 0x000000a203a27210 */ /* 0x000fe400017e640d */
[----:B------:R-:W-:-:S04]  /*2710*/  LEA R156, P2, R157, UR10, 0x1 ;  /* 0x0000000a9d9c7c11 */ /* 0x000fc8000f8408ff */
[----:B------:R-:W-:Y:S01]  /*2720*/  LEA.HI.X R157, R157, UR11, R162, 0x1, P2 ;  /* 0x0000000b9d9d7c11 */ /* 0x000fe200090f0ca2 */
[----:B--2---:R-:W-:-:S05]  /*2730*/  HADD2.F32 R161, -RZ, R159.H0_H0 ;  /* 0x2000009fffa17230 */ /* 0x004fca0000004100 */
[----:B------:R-:W-:-:S04]  /*2740*/  FMUL R161, R161, R2 ;  /* 0x00000002a1a17220 */ /* 0x000fc80000400000 */
[C---:B------:R-:W-:Y:S01]  /*2750*/  FFMA R160, R120.reuse, R0, R161 ;  /* 0x0000000078a07223 */ /* 0x040fe200000000a1 */
[----:B------:R-:W-:-:S04]  /*2760*/  LOP3.LUT R120, R120, 0xfffffffd, RZ, 0xc0, !PT ;  /* 0xfffffffd78787812 */ /* 0x000fc800078ec0ff */
[----:B------:R-:W-:Y:S02]  /*2770*/  F2FP.F16.F32.PACK_AB R160, RZ, R160 ;  /* 0x000000a0ffa0723e */ /* 0x000fe400000000ff */
[----:B------:R-:W-:-:S03]  /*2780*/  @P6 LOP3.LUT R120, R120, 0x2, RZ, 0xfc, !PT ;  /* 0x0000000278786812 */ /* 0x000fc600078efcff */
[----:B------:R0:W-:Y:S01]  /*2790*/  @P0 STG.E.U16 desc[UR12][R154.64], R160 ;  /* 0x000000a09a000986 */ /* 0x0001e2000c10150c */
[----:B------:R-:W-:Y:S05]  /*27a0*/  @!P1 BRA `(.L_x_29) ;  /* 0x0000000000049947 */ /* 0x000fea0003800000 */
[----:B------:R1:W5:Y:S02]  /*27b0*/  LDG.E.LTC128B.U16 R159, desc[UR12][R156.64+0x2] ;  /* 0x0000020c9c9f7981 */ /* 0x000364000c1e1520 */
.L_x_29:
[----:B------:R-:W-:Y:S05]  /*27c0*/  BSYNC B0 ;  /* 0x0000000000007941 */ /* 0x000fea0003800000 */
.L_x_28:
[----:B------:R-:W-:Y:S01]  /*27d0*/  USHF.L.U32 UR6, UR4, 0x3, URZ ;  /* 0x0000000304067899 */ /* 0x000fe2000800063f */
[----:B-----5:R-:W-:Y:S01]  /*27e0*/  HADD2.F32 R17, -RZ, R159.H0_H0 ;  /* 0x2000009fff117230 */ /* 0x020fe20000004100 */
[----:B------:R-:W-:Y:S01]  /*27f0*/  USHF.L.U64.HI UR7, UR4, 0x3, UR5 ;  /* 0x0000000304077899 */ /* 0x000fe20008010205 */
[----:B------:R-:W-:-:S03]  /*2800*/  ISETP.GT.AND P0, PT, R5, 0x8, P4 ;  /* 0x000000080500780c */ /* 0x000fc60002704270 */
[----:B0-----:R-:W-:Y:S02]  /*2810*/  IMAD.U32 R160, RZ, RZ, UR6 ;  /* 0x00000006ffa07e24 */ /* 0x001fe4000f8e00ff */
[----:B------:R-:W-:Y:S01]  /*2820*/  FMUL R10, R17, R2 ;  /* 0x00000002110a7220 */ /* 0x000fe20000400000 */
[----:B------:R-:W-:-:S03]  /*2830*/  IMAD.U32 R161, RZ, RZ, UR7 ;  /* 0x00000007ffa17e24 */ /* 0x000fc6000f8e00ff */
[----:B------:R-:W-:Y:S01]  /*2840*/  FFMA R10, R121, R0, R10 ;  /* 0x00000000790a7223 */ /* 0x000fe2000000000a */
[----:B------:R-:W-:-:S04]  /*2850*/  IMAD.WIDE.U32 R160, R164, UR4, R160 ;  /* 0x00000004a4a07c25 */ /* 0x000fc8000f8e00a0 */
[----:B------:R-:W-:Y:S01]  /*2860*/  IMAD.IADD R23, R158, 0x1, R161 ;  /* 0x000000019e177824 */ /* 0x000fe200078e02a1 */
[----:B------:R-:W-:Y:S02]  /*2870*/  IADD3 R17, P2, R16, R160, RZ ;  /* 0x000000a010117210 */ /* 0x000fe40007f5e0ff */
[----:B------:R-:W-:-:S03]  /*2880*/  F2FP.F16.F32.PACK_AB R10, RZ, R10 ;  /* 0x0000000aff0a723e */ /* 0x000fc600000000ff */
[----:B------:R-:W-:Y:S01]  /*2890*/  IMAD.X R18, R23, 0x1, R19, P2 ;  /* 0x0000000117127824 */ /* 0x000fe200010e0613 */
[----:B------:R-:W-:Y:S01]  /*28a0*/  LEA R16, P2, R17, UR10, 0x1 ;  /* 0x0000000a11107c11 */ /* 0x000fe2000f8408ff */
[----:B------:R-:W-:-:S03]  /*28b0*/  @P1 IMAD.MOV.U32 R19, RZ, RZ, R155 ;  /* 0x000000ffff131224 */ /* 0x000fc600078e009b */
[----:B------:R-:W-:Y:S01]  /*28c0*/  LEA.HI.X R17, R17, UR11, R18, 0x1, P2 ;  /* 0x0000000b11117c11 */ /* 0x000fe200090f0c12 */
[----:B------:R-:W-:-:S05]  /*28d0*/  @P1 IMAD.MOV.U32 R18, RZ, RZ, R154 ;  /* 0x000000ffff121224 */ /* 0x000fca00078e009a */
[----:B------:R0:W-:Y:S04]  /*28e0*/  @P1 STG.E.U16 desc[UR12][R18.64+0x2], R10 ;  /* 0x0000020a12001986 */ /* 0x0001e8000c10150c */
[----:B------:R-:W2:Y:S01]  /*28f0*/  @P0 LDG.E.LTC128B.U16 R159, desc[UR12][R16.64] ;  /* 0x0000000c109f0981 */ /* 0x000ea2000c1e1520 */
[----:B------:R-:W-:Y:S01]  /*2900*/  IADD3 R22, P1, R22, R160, RZ ;  /* 0x000000a016167210 */ /* 0x000fe20007f3e0ff */
[----:B------:R-:W-:Y:S04]  /*2910*/  BSSY B0, `(.L_x_30) ;  /* 0x0000013000007945 */ /* 0x000fe80003800000 */
[----:B------:R-:W-:-:S02]  /*2920*/  IMAD.X R23, R23, 0x1, R153, P1 ;  /* 0x0000000117177824 */ /* 0x000fc400008e0699 */
[----:B------:R-:W-:-:S03]  /*2930*/  IMAD.WIDE.U32 R22, R4, UR8, R22 ;  /* 0x0000000804167c25 */ /* 0x000fc6000f8e0016 */
[----:B------:R-:W-:Y:S01]  /*2940*/  IADD3 R6, P1, P2, R6, R22, R12 ;  /* 0x0000001606067210 */ /* 0x000fe20007a3e00c */
[----:B------:R-:W-:Y:S01]  /*2950*/  IMAD.IADD R12, R11, 0x1, R23 ;  /* 0x000000010b0c7824 */ /* 0x000fe200078e0217 */
[----:B------:R-:W-:Y:S02]  /*2960*/  SHF.L.U64.HI R11, R9, 0x1, R8 ;  /* 0x00000001090b7819 */ /* 0x000fe40000010208 */
[----:B0-----:R-:W-:Y:S02]  /*2970*/  LEA R18, P3, R6, UR10, 0x1 ;  /* 0x0000000a06127c11 */ /* 0x001fe4000f8608ff */
[----:B------:R-:W-:Y:S02]  /*2980*/  IADD3.X R3, R3, R12, R13, P1, P2 ;  /* 0x0000000c03037210 */ /* 0x000fe40000fe440d */
[----:B------:R-:W-:Y:S02]  /*2990*/  LEA R8, P2, R9, R154, 0x1 ;  /* 0x0000009a09087211 */ /* 0x000fe400078408ff */
[----:B------:R-:W-:-:S02]  /*29a0*/  ISETP.GT.AND P1, PT, R5, 0x8, P6 ;  /* 0x000000080500780c */ /* 0x000fc40003724270 */
[----:B------:R-:W-:Y:S01]  /*29b0*/  LEA.HI.X R19, R6, UR11, R3, 0x1, P3 ;  /* 0x0000000b06137c11 */ /* 0x000fe200098f0c03 */
[----:B------:R-:W-:Y:S02]  /*29c0*/  IMAD.X R9, R11, 0x1, R155, P2 ;  /* 0x000000010b097824 */ /* 0x000fe400010e069b */
[----:B--2---:R-:W-:-:S05]  /*29d0*/  HADD2.F32 R121, -RZ, R159.H0_H0 ;  /* 0x2000009fff797230 */ /* 0x004fca0000004100 */
[----:B------:R-:W-:-:S04]  /*29e0*/  FMUL R121, R121, R2 ;  /* 0x0000000279797220 */ /* 0x000fc80000400000 */
[----:B------:R-:W-:-:S05]  /*29f0*/  FFMA R121, R122, R0, R121 ;  /* 0x000000007a797223 */ /* 0x000fca0000000079 */
[----:B------:R-:W-:-:S05]  /*2a00*/  F2FP.F16.F32.PACK_AB R121, RZ, R121 ;  /* 0x00000079ff79723e */ /* 0x000fca00000000ff */
[----:B------:R0:W-:Y:S01]  /*2a10*/  @P0 STG.E.U16 desc[UR12][R8.64], R121 ;  /* 0x0000007908000986 */ /* 0x0001e2000c10150c */
[----:B------:R-:W-:Y:S05]  /*2a20*/  @!P1 BRA `(.L_x_31) ;  /* 0x0000000000049947 */ /* 0x000fea0003800000 */
[----:B------:R2:W5:Y:S02]  /*2a30*/  LDG.E.LTC128B.U16 R159, desc[UR12][R18.64+0x2] ;  /* 0x0000020c129f7981 */ /* 0x000564000c1e1520 */
.L_x_31:
[----:B------:R-:W-:Y:S05]  /*2a40*/  BSYNC B0 ;  /* 0x0000000000007941 */ /* 0x000fea0003800000 */
.L_x_30:
[----:B-----5:R-:W-:Y:S01]  /*2a50*/  HADD2.F32 R3, -RZ, R159.H0_H0 ;  /* 0x2000009fff037230 */ /* 0x020fe20000004100 */
[----:B------:R-:W-:Y:S01]  /*2a60*/  ISETP.GT.AND P3, PT, R7, 0x8, PT ;  /* 0x000000080700780c */ /* 0x000fe20003f64270 */
[----:B------:R-:W-:Y:S01]  /*2a70*/  BSSY B0, `(.L_x_32) ;  /* 0x000000a000007945 */ /* 0x000fe20003800000 */
[----:B------:R-:W-:Y:S02]  /*2a80*/  LOP3.LUT R120, R120, 0xfffffffb, RZ, 0xc0, !PT ;  /* 0xfffffffb78787812 */ /* 0x000fe400078ec0ff */
[----:B------:R-:W-:Y:S01]  /*2a90*/  FMUL R4, R3, R2 ;  /* 0x0000000203047220 */ /* 0x000fe20000400000 */
[----:B------:R-:W-:-:S03]  /*2aa0*/  ISETP.GT.AND P0, PT, R5, RZ, P3 ;  /* 0x000000ff0500720c */ /* 0x000fc60001f04270 */
[----:B------:R-:W-:-:S05]  /*2ab0*/  FFMA R4, R123, R0, R4 ;  /* 0x000000007b047223 */ /* 0x000fca0000000004 */
[----:B------:R-:W-:Y:S02]  /*2ac0*/  F2FP.F16.F32.PACK_AB R4, RZ, R4 ;  /* 0x00000004ff04723e */ /* 0x000fe400000000ff */
[----:B------:R-:W-:-:S03]  /*2ad0*/  @P3 LOP3.LUT R120, R120, 0x4, RZ, 0xfc, !PT ;  /* 0x0000000478783812 */ /* 0x000fc600078efcff */
[----:B------:R3:W-:Y:S01]  /*2ae0*/  @P1 STG.E.U16 desc[UR12][R8.64+0x2], R4 ;  /* 0x0000020408001986 */ /* 0x0007e2000c10150c */
[----:B------:R-:W-:Y:S05]  /*2af0*/  @!P0 BRA `(.L_x_33) ;  /* 0x0000000000048947 */ /* 0x000fea0003800000 */
[----:B------:R4:W5:Y:S02]  /*2b00*/  LDG.E.LTC128B.U16 R159, desc[UR12][R156.64+0x10] ;  /* 0x0000100c9c9f7981 */ /* 0x000964000c1e1520 */
.L_x_33:
[----:B------:R-:W-:Y:S05]  /*2b10*/  BSYNC B0 ;  /* 0x0000000000007941 */ /* 0x000fea0003800000 */
.L_x_32:
[----:B-----5:R-:W-:Y:S01]  /*2b20*/  HADD2.F32 R3, -RZ, R159.H0_H0 ;  /* 0x2000009fff037230 */ /* 0x020fe20000004100 */
[----:B------:R-:W-:Y:S01]  /*2b30*/  ISETP.GT.AND P2, PT, R7, 0x9, PT ;  /* 0x000000090700780c */ /* 0x000fe20003f44270 */
[----:B------:R-:W-:Y:S01]  /*2b40*/  @P0 IMAD.MOV.U32 R10, RZ, RZ, R154 ;  /* 0x000000ffff0a0224 */ /* 0x000fe200078e009a */
[----:B------:R-:W-:Y:S01]  /*2b50*/  LOP3.LUT R120, R120, 0xfffffff7, RZ, 0xc0, !PT ;  /* 0xfffffff778787812 */ /* 0x000fe200078ec0ff */
[----:B------:R-:W-:Y:S02]  /*2b60*/  @P0 IMAD.MOV.U32 R11, RZ, RZ, R155 ;  /* 0x000000ffff0b0224 */ /* 0x000fe400078e009b */
[----:B------:R-:W-:Y:S01]  /*2b70*/  FMUL R3, R3, R2 ;  /* 0x0000000203037220 */ /* 0x000fe20000400000 */
[----:B------:R-:W-:Y:S01]  /*2b80*/  ISETP.GT.AND P1, PT, R5, RZ, P2 ;  /* 0x000000ff0500720c */ /* 0x000fe20001724270 */
[----:B------:R-:W-:Y:S02]  /*2b90*/  BSSY B0, `(.L_x_34) ;  /* 0x0000007000007945 */ /* 0x000fe40003800000 */
[----:B------:R-:W-:-:S05]  /*2ba0*/  FFMA R3, R124, R0, R3 ;  /* 0x000000007c037223 */ /* 0x000fca0000000003 */
[----:B------:R-:W-:Y:S02]  /*2bb0*/  F2FP.F16.F32.PACK_AB R3, RZ, R3 ;  /* 0x00000003ff03723e */ /* 0x000fe400000000ff */
[----:B------:R-:W-:-:S03]  /*2bc0*/  @P2 LOP3.LUT R120, R120, 0x8, RZ, 0xfc, !PT ;  /* 0x0000000878782812 */ /* 0x000fc600078efcff */
[----:B------:R0:W-:Y:S01]  /*2bd0*/  @P0 STG.E.U16 desc[UR12][R10.64+0x10], R3 ;  /* 0x000010030a000986 */ /* 0x0001e2000c10150c */
[----:B------:R-:W-:Y:S05]  /*2be0*/  @!P1 BRA `(.L_x_35) ;  /* 0x0000000000049947 */ /* 0x000fea0003800000 */
[----:B------:R0:W5:Y:S02]  /*2bf0*/  LDG.E.LTC128B.U16 R159, desc[UR12][R156.64+0x12] ;  /* 0x0000120c9c9f7981 */ /* 0x000164000c1e1520 */
.L_x_35:
[----:B------:R-:W-:Y:S05]  /*2c00*/  BSYNC B0 ;  /* 0x0000000000007941 */ /* 0x000fea0003800000 */
.L_x_34:
[----:B0----5:R-:W-:Y:S01]  /*2c10*/  HADD2.F32 R3, -RZ, R159.H0_H0 ;  /* 0x2000009fff037230 */ /* 0x021fe20000004100 */
[----:B------:R-:W-:Y:S01]  /*2c20*/  ISETP.GT.AND P0, PT, R5, 0x8, P3 ;  /* 0x000000080500780c */ /* 0x000fe20001f04270 */
[----:B------:R-:W-:Y:S01]  /*2c30*/  @P1 IMAD.MOV.U32 R10, RZ, RZ, R154 ;  /* 0x000000ffff0a1224 */ /* 0x000fe200078e009a */
[----:B------:R-:W-:Y:S01]  /*2c40*/  BSSY B0, `(.L_x_36) ;  /* 0x0000008000007945 */ /* 0x000fe20003800000 */
[----:B------:R-:W-:Y:S02]  /*2c50*/  @P1 IMAD.MOV.U32 R11, RZ, RZ, R155 ;  /* 0x000000ffff0b1224 */ /* 0x000fe400078e009b */
[----:B---3--:R-:W-:-:S04]  /*2c60*/  FMUL R4, R3, R2 ;  /* 0x0000000203047220 */ /* 0x008fc80000400000 */
[----:B------:R-:W-:-:S05]  /*2c70*/  FFMA R4, R125, R0, R4 ;  /* 0x000000007d047223 */ /* 0x000fca0000000004 */
[----:B------:R-:W-:-:S05]  /*2c80*/  F2FP.F16.F32.PACK_AB R4, RZ, R4 ;  /* 0x00000004ff04723e */ /* 0x000fca00000000ff */
[----:B------:R0:W-:Y:S01]  /*2c90*/  @P1 STG.E.U16 desc[UR12][R10.64+0x12], R4 ;  /* 0x000012040a001986 */ /* 0x0001e2000c10150c */
[----:B------:R-:W-:Y:S05]  /*2ca0*/  @!P0 BRA `(.L_x_37) ;  /* 0x0000000000048947 */ /* 0x000fea0003800000 */
[----:B------:R3:W5:Y:S02]  /*2cb0*/  LDG.E.LTC128B.U16 R159, desc[UR12][R18.64+0x10] ;  /* 0x0000100c129f7981 */ /* 0x000764000c1e1520 */
.L_x_37:
[----:B------:R-:W-:Y:S05]  /*2cc0*/  BSYNC B0 ;  /* 0x0000000000007941 */ /* 0x000fea0003800000 */
.L_x_36:
[----:B-----5:R-:W-:Y:S01]  /*2cd0*/  HADD2.F32 R3, -RZ, R159.H0_H0 ;  /* 0x2000009fff037230 */ /* 0x020fe20000004100 */
[----:B------:R-:W-:Y:S01]  /*2ce0*/  ISETP.GT.AND P1, PT, R5, 0x8, P2 ;  /* 0x000000080500780c */ /* 0x000fe20001724270 */
[----:B------:R-:W-:Y:S03]  /*2cf0*/  BSSY B0, `(.L_x_38) ;  /* 0x0000007000007945 */ /* 0x000fe60003800000 */
[----:B------:R-:W-:-:S04]  /*2d00*/  FMUL R3, R3, R2 ;  /* 0x0000000203037220 */ /* 0x000fc80000400000 */
[----:B------:R-:W-:-:S05]  /*2d10*/  FFMA R3, R126, R0, R3 ;  /* 0x000000007e037223 */ /* 0x000fca0000000003 */
[----:B------:R-:W-:-:S05]  /*2d20*/  F2FP.F16.F32.PACK_AB R3, RZ, R3 ;  /* 0x00000003ff03723e */ /* 0x000fca00000000ff */
[----:B------:R0:W-:Y:S01]  /*2d30*/  @P0 STG.E.U16 desc[UR12][R8.64+0x10], R3 ;  /* 0x0000100308000986 */ /* 0x0001e2000c10150c */
[----:B------:R-:W-:Y:S05]  /*2d40*/  @!P1 BRA `(.L_x_39) ;  /* 0x0000000000049947 */ /* 0x000fea0003800000 */
[----:B------:R0:W5:Y:S02]  /*2d50*/  LDG.E.LTC128B.U16 R159, desc[UR12][R18.64+0x12] ;  /* 0x0000120c129f7981 */ /* 0x000164000c1e1520 */
.L_x_39:
[----:B------:R-:W-:Y:S05]  /*2d60*/  BSYNC B0 ;  /* 0x0000000000007941 */ /* 0x000fea0003800000 */
.L_x_38:
[----:B0----5:R-:W-:Y:S01]  /*2d70*/  HADD2.F32 R3, -RZ, R159.H0_H0 ;  /* 0x2000009fff037230 */ /* 0x021fe20000004100 */
        /* <DEDUP_REMOVED lines=11> */
.L_x_41:
[----:B------:R-:W-:Y:S05]  /*2e30*/  BSYNC B0 ;  /* 0x0000000000007941 */ /* 0x000fea0003800000 */
.L_x_40:
[----:B-----5:R-:W-:Y:S01]  /*2e40*/  HADD2.F32 R3, -RZ, R159.H0_H0 ;  /* 0x2000009fff037230 */ /* 0x020fe20000004100 */
[----:B------:R-:W-:Y:S01]  /*2e50*/  ISETP.GT.AND P1, PT, R7, 0x11, PT ;  /* 0x000000110700780c */ /* 0x000fe20003f24270 */
[----:B------:R-:W-:Y:S01]  /*2e60*/  @P0 IMAD.MOV.U32 R10, RZ, RZ, R154 ;  /* 0x000000ffff0a0224 */ /* 0x000fe200078e009a */
[----:B------:R-:W-:Y:S01]  /*2e70*/  LOP3.LUT R120, R120, 0xffffffdf, RZ, 0xc0, !PT ;  /* 0xffffffdf78787812 */ /* 0x000fe200078ec0ff */
[----:B------:R-:W-:Y:S02]  /*2e80*/  @P0 IMAD.MOV.U32 R11, RZ, RZ, R155 ;  /* 0x000000ffff0b0224 */ /* 0x000fe400078e009b */
[----:B------:R-:W-:Y:S01]  /*2e90*/  FMUL R3, R3, R2 ;  /* 0x0000000203037220 */ /* 0x000fe20000400000 */
[----:B------:R-:W-:Y:S03]  /*2ea0*/  BSSY B0, `(.L_x_42) ;  /* 0x0000008000007945 */ /* 0x000fe60003800000 */
[----:B------:R-:W-:-:S05]  /*2eb0*/  FFMA R3, R128, R0, R3 ;  /* 0x0000000080037223 */ /* 0x000fca0000000003 */
[----:B------:R-:W-:Y:S02]  /*2ec0*/  F2FP.F16.F32.PACK_AB R3, RZ, R3 ;  /* 0x00000003ff03723e */ /* 0x000fe400000000ff */
[----:B------:R-:W-:-:S03]  /*2ed0*/  @P1 LOP3.LUT R120, R120, 0x20, RZ, 0xfc, !PT ;  /* 0x0000002078781812 */ /* 0x000fc600078efcff */
[----:B------:R0:W-:Y:S01]  /*2ee0*/  @P0 STG.E.U16 desc[UR12][R10.64+0x20], R3 ;  /* 0x000020030a000986 */ /* 0x0001e2000c10150c */
[----:B------:R-:W-:-:S13]  /*2ef0*/  ISETP.GT.AND P0, PT, R5, RZ, P1 ;  /* 0x000000ff0500720c */ /* 0x000fda0000f04270 */
[----:B0-----:R-:W-:Y:S05]  /*2f00*/  @!P0 BRA `(.L_x_43) ;  /* 0x0000000000048947 */ /* 0x001fea0003800000 */
[----:B------:R0:W5:Y:S02]  /*2f10*/  LDG.E.LTC128B.U16 R159, desc[UR12][R156.64+0x22] ;  /* 0x0000220c9c9f7981 */ /* 0x000164000c1e1520 */
.L_x_43:
[----:B------:R-:W-:Y:S05]  /*2f20*/  BSYNC B0 ;  /* 0x0000000000007941 */ /* 0x000fea0003800000 */
.L_x_42:
[----:B-----5:R-:W-:Y:S01]  /*2f30*/  HADD2.F32 R3, -RZ, R159.H0_H0 ;  /* 0x2000009fff037230 */ /* 0x020fe20000004100 */
[----:B------:R-:W-:Y:S01]  /*2f40*/  BSSY B0, `(.L_x_44) ;  /* 0x000000a000007945 */ /* 0x000fe20003800000 */
[----:B------:R-:W-:Y:S02]  /*2f50*/  @P0 IMAD.MOV.U32 R10, RZ, RZ, R154 ;  /* 0x000000ffff0a0224 */ /* 0x000fe400078e009a */
[----:B------:R-:W-:Y:S02]  /*2f60*/  @P0 IMAD.MOV.U32 R11, RZ, RZ, R155 ;  /* 0x000000ffff0b0224 */ /* 0x000fe400078e009b */
[----:B------:R-:W-:-:S04]  /*2f70*/  FMUL R4, R3, R2 ;  /* 0x0000000203047220 */ /* 0x000fc80000400000 */
[----:B------:R-:W-:-:S05]  /*2f80*/  FFMA R4, R129, R0, R4 ;  /* 0x0000000081047223 */ /* 0x000fca0000000004 */
[----:B------:R-:W-:-:S05]  /*2f90*/  F2FP.F16.F32.PACK_AB R4, RZ, R4 ;  /* 0x00000004ff04723e */ /* 0x000fca00000000ff */
[----:B------:R0:W-:Y:S01]  /*2fa0*/  @P0 STG.E.U16 desc[UR12][R10.64+0x22], R4 ;  /* 0x000022040a000986 */ /* 0x0001e2000c10150c */
[----:B------:R-:W-:-:S13]  /*2fb0*/  ISETP.GT.AND P0, PT, R5, 0x8, P2 ;  /* 0x000000080500780c */ /* 0x000fda0001704270 */
[----:B0-----:R-:W-:Y:S05]  /*2fc0*/  @!P0 BRA `(.L_x_45) ;  /* 0x0000000000048947 */ /* 0x001fea0003800000 */
[----:B------:R0:W5:Y:S02]  /*2fd0*/  LDG.E.LTC128B.U16 R159, desc[UR12][R18.64+0x20] ;  /* 0x0000200c129f7981 */ /* 0x000164000c1e1520 */
.L_x_45:
[----:B------:R-:W-:Y:S05]  /*2fe0*/  BSYNC B0 ;  /* 0x0000000000007941 */ /* 0x000fea0003800000 */
.L_x_44:
[----:B-----5:R-:W-:Y:S01]  /*2ff0*/  HADD2.F32 R3, -RZ, R159.H0_H0 ;  /* 0x2000009fff037230 */ /* 0x020fe20000004100 */
[----:B------:R-:W-:Y:S04]  /*3000*/  BSSY B0, `(.L_x_46) ;  /* 0x0000008000007945 */ /* 0x000fe80003800000 */
[----:B------:R-:W-:-:S04]  /*3010*/  FMUL R3, R3, R2 ;  /* 0x0000000203037220 */ /* 0x000fc80000400000 */
[----:B------:R-:W-:-:S05]  /*3020*/  FFMA R3, R130, R0, R3 ;  /* 0x0000000082037223 */ /* 0x000fca0000000003 */
[----:B------:R-:W-:-:S05]  /*3030*/  F2FP.F16.F32.PACK_AB R3, RZ, R3 ;  /* 0x00000003ff03723e */ /* 0x000fca00000000ff */
[----:B------:R0:W-:Y:S01]  /*3040*/  @P0 STG.E.U16 desc[UR12][R8.64+0x20], R3 ;  /* 0x0000200308000986 */ /* 0x0001e2000c10150c */
[----:B------:R-:W-:-:S13]  /*3050*/  ISETP.GT.AND P0, PT, R5, 0x8, P1 ;  /* 0x000000080500780c */ /* 0x000fda0000f04270 */
[----:B0-----:R-:W-:Y:S05]  /*3060*/  @!P0 BRA `(.L_x_47) ;  /* 0x0000000000048947 */ /* 0x001fea0003800000 */
[----:B------:R0:W5:Y:S02]  /*3070*/  LDG.E.LTC128B.U16 R159, desc[UR12][R18.64+0x22] ;  /* 0x0000220c129f7981 */ /* 0x000164000c1e1520 */
.L_x_47:
[----:B------:R-:W-:Y:S05]  /*3080*/  BSYNC B0 ;  /* 0x0000000000007941 */ /* 0x000fea0003800000 */
.L_x_46:
[----:B-----5:R-:W-:Y:S01]  /*3090*/  HADD2.F32 R3, -RZ, R159.H0_H0 ;  /* 0x2000009fff037230 */ /* 0x020fe20000004100 */
[C---:B------:R-:W-:Y:S01]  /*30a0*/  SHF.L.U64.HI R15, R14.reuse, 0x7, R15 ;  /* 0x000000070e0f7819 */ /* 0x040fe2000001020f */
[----:B------:R-:W-:Y:S01]  /*30b0*/  IMAD.SHL.U32 R13, R14, 0x80, RZ ;  /* 0x000000800e0d7824 */ /* 0x000fe200078e00ff */
[----:B------:R-:W-:Y:S01]  /*30c0*/  ISETP.GT.AND P2, PT, R7, 0x18, PT ;  /* 0x000000180700780c */ /* 0x000fe20003f44270 */
[----:B------:R-:W-:Y:S01]  /*30d0*/  BSSY B0, `(.L_x_48) ;  /* 0x000000f000007945 */ /* 0x000fe20003800000 */
[----:B------:R-:W-:Y:S01]  /*30e0*/  FMUL R4, R3, R2 ;  /* 0x0000000203047220 */ /* 0x000fe20000400000 */
[----:B------:R-:W-:Y:S02]  /*30f0*/  LOP3.LUT R120, R120, 0xffffffbf, RZ, 0xc0, !PT ;  /* 0xffffffbf78787812 */ /* 0x000fe400078ec0ff */
[----:B------:R-:W-:Y:S01]  /*3100*/  LOP3.LUT R3, R13, 0x2, RZ, 0xfc, !PT ;  /* 0x000000020d037812 */ /* 0x000fe200078efcff */
[----:B------:R-:W-:-:S05]  /*3110*/  FFMA R4, R131, R0, R4 ;  /* 0x0000000083047223 */ /* 0x000fca0000000004 */
[----:B------:R-:W-:Y:S02]  /*3120*/  F2FP.F16.F32.PACK_AB R4, RZ, R4 ;  /* 0x00000004ff04723e */ /* 0x000fe400000000ff */
[----:B------:R-:W-:-:S03]  /*3130*/  @P2 LOP3.LUT R120, R120, 0x40, RZ, 0xfc, !PT ;  /* 0x0000004078782812 */ /* 0x000fc600078efcff */
[----:B------:R0:W-:Y:S01]  /*3140*/  @P0 STG.E.U16 desc[UR12][R8.64+0x22], R4 ;  /* 0x0000220408000986 */ /* 0x0001e2000c10150c */
[----:B------:R-:W-:-:S05]  /*3150*/  IADD3 R124, P0, R3, R154, RZ ;  /* 0x0000009a037c7210 */ /* 0x000fca0007f1e0ff */
[----:B------:R-:W-:Y:S01]  /*3160*/  IMAD.X R125, R15, 0x1, R155, P0 ;  /* 0x000000010f7d7824 */ /* 0x000fe200000e069b */
[----:B------:R-:W-:-:S05]  /*3170*/  IADD3 R10, P0, R13, R154, RZ ;  /* 0x0000009a0d0a7210 */ /* 0x000fca0007f1e0ff */
[----:B------:R-:W-:Y:S01]  /*3180*/  IMAD.X R11, R15, 0x1, R155, P0 ;  /* 0x000000010f0b7824 */ /* 0x000fe200000e069b */
[----:B------:R-:W-:-:S13]  /*3190*/  ISETP.GT.AND P0, PT, R5, RZ, P2 ;  /* 0x000000ff0500720c */ /* 0x000fda0001704270 */
[----:B0-----:R-:W-:Y:S05]  /*31a0*/  @!P0 BRA `(.L_x_49) ;  /* 0x0000000000048947 */ /* 0x001fea0003800000 */
[----:B------:R0:W5:Y:S02]  /*31b0*/  LDG.E.LTC128B.U16 R159, desc[UR12][R156.64+0x30] ;  /* 0x0000300c9c9f7981 */ /* 0x000164000c1e1520 */
.L_x_49:
[----:B------:R-:W-:Y:S05]  /*31c0*/  BSYNC B0 ;  /* 0x0000000000007941 */ /* 0x000fea0003800000 */
.L_x_48:
[----:B-----5:R-:W-:Y:S01]  /*31d0*/  HADD2.F32 R23, -RZ, R159.H0_H0 ;  /* 0x2000009fff177230 */ /* 0x020fe20000004100 */
[----:B------:R-:W-:Y:S01]  /*31e0*/  ISETP.GT.AND P1, PT, R7, 0x19, PT ;  /* 0x000000190700780c */ /* 0x000fe20003f24270 */
[----:B------:R-:W-:Y:S01]  /*31f0*/  @P0 IMAD.MOV.U32 R22, RZ, RZ, R154 ;  /* 0x000000ffff160224 */ /* 0x000fe200078e009a */
[----:B------:R-:W-:Y:S01]  /*3200*/  LOP3.LUT R120, R120, 0xffffff7f, RZ, 0xc0, !PT ;  /* 0xffffff7f78787812 */ /* 0x000fe200078ec0ff */
[----:B------:R-:W-:Y:S01]  /*3210*/  BSSY B0, `(.L_x_50) ;  /* 0x000000b000007945 */ /* 0x000fe20003800000 */
[----:B------:R-:W-:-:S04]  /*3220*/  FMUL R23, R23, R2 ;  /* 0x0000000217177220 */ /* 0x000fc80000400000 */
[----:B------:R-:W-:-:S05]  /*3230*/  FFMA R23, R132, R0, R23 ;  /* 0x0000000084177223 */ /* 0x000fca0000000017 */
[----:B------:R-:W-:Y:S02]  /*3240*/  F2FP.F16.F32.PACK_AB R23, RZ, R23 ;  /* 0x00000017ff17723e */ /* 0x000fe400000000ff */
[----:B------:R-:W-:Y:S02]  /*3250*/  @P1 LOP3.LUT R120, R120, 0x80, RZ, 0xfc, !PT ;  /* 0x0000008078781812 */ /* 0x000fe400078efcff */
[----:B------:R-:W-:Y:S01]  /*3260*/  PRMT R4, R23, 0x7610, R4 ;  /* 0x0000761017047816 */ /* 0x000fe20000000004 */
[----:B------:R-:W-:-:S05]  /*3270*/  @P0 IMAD.MOV.U32 R23, RZ, RZ, R155 ;  /* 0x000000ffff170224 */ /* 0x000fca00078e009b */
[----:B------:R0:W-:Y:S01]  /*3280*/  @P0 STG.E.U16 desc[UR12][R22.64+0x30], R4 ;  /* 0x0000300416000986 */ /* 0x0001e2000c10150c */
[----:B------:R-:W-:-:S13]  /*3290*/  ISETP.GT.AND P0, PT, R5, RZ, P1 ;  /* 0x000000ff0500720c */ /* 0x000fda0000f04270 */
[----:B0-----:R-:W-:Y:S05]  /*32a0*/  @!P0 BRA `(.L_x_51) ;  /* 0x0000000000048947 */ /* 0x001fea0003800000 */
[----:B------:R0:W5:Y:S02]  /*32b0*/  LDG.E.LTC128B.U16 R159, desc[UR12][R156.64+0x32] ;  /* 0x0000320c9c9f7981 */ /* 0x000164000c1e1520 */
.L_x_51:
[----:B------:R-:W-:Y:S05]  /*32c0*/  BSYNC B0 ;  /* 0x0000000000007941 */ /* 0x000fea0003800000 */
.L_x_50:
[----:B-----5:R-:W-:Y:S01]  /*32d0*/  HADD2.F32 R23, -RZ, R159.H0_H0 ;  /* 0x2000009fff177230 */ /* 0x020fe20000004100 */
[----:B------:R-:W-:Y:S01]  /*32e0*/  BSSY B0, `(.L_x_52) ;  /* 0x000000a000007945 */ /* 0x000fe20003800000 */
[----:B------:R-:W-:-:S03]  /*32f0*/  @P0 IMAD.MOV.U32 R22, RZ, RZ, R154 ;  /* 0x000000ffff160224 */ /* 0x000fc600078e009a */
[----:B------:R-:W-:Y:S01]  /*3300*/  FMUL R4, R23, R2 ;  /* 0x0000000217047220 */ /* 0x000fe20000400000 */
[----:B------:R-:W-:-:S03]  /*3310*/  @P0 IMAD.MOV.U32 R23, RZ, RZ, R155 ;  /* 0x000000ffff170224 */ /* 0x000fc600078e009b */
[----:B------:R-:W-:-:S05]  /*3320*/  FFMA R4, R133, R0, R4 ;  /* 0x0000000085047223 */ /* 0x000fca0000000004 */
[----:B------:R-:W-:-:S05]  /*3330*/  F2FP.F16.F32.PACK_AB R4, RZ, R4 ;  /* 0x00000004ff04723e */ /* 0x000fca00000000ff */
[----:B------:R0:W-:Y:S01]  /*3340*/  @P0 STG.E.U16 desc[UR12][R22.64+0x32], R4 ;  /* 0x0000320416000986 */ /* 0x0001e2000c10150c */
[----:B------:R-:W-:-:S13]  /*3350*/  ISETP.GT.AND P0, PT, R5, 0x8, P2 ;  /* 0x000000080500780c */ /* 0x000fda0001704270 */
[----:B0-----:R-:W-:Y:S05]  /*3360*/  @!P0 BRA `(.L_x_53) ;  /* 0x0000000000048947 */ /* 0x001fea0003800000 */
[----:B------:R0:W5:Y:S02]  /*3370*/  LDG.E.LTC128B.U16 R159, desc[UR12][R18.64+0x30] ;  /* 0x0000300c129f7981 */ /* 0x000164000c1e1520 */
.L_x_53:
[----:B------:R-:W-:Y:S05]  /*3380*/  BSYNC B0 ;  /* 0x0000000000007941 */ /* 0x000fea0003800000 */
.L_x_52:
        /* <DEDUP_REMOVED lines=9> */
.L_x_55:
[----:B------:R-:W-:Y:S05]  /*3420*/  BSYNC B0 ;  /* 0x0000000000007941 */ /* 0x000fea0003800000 */
.L_x_54:
[----:B-----5:R-:W-:Y:S01]  /*3430*/  HADD2.F32 R23, -RZ, R159.H0_H0 ;  /* 0x2000009fff177230 */ /* 0x020fe20000004100 */
[----:B------:R-:W-:Y:S01]  /*3440*/  ISETP.GT.AND P2, PT, R7, 0x20, PT ;  /* 0x000000200700780c */ /* 0x000fe20003f44270 */
[----:B------:R-:W-:Y:S01]  /*3450*/  BSSY B0, `(.L_x_56) ;  /* 0x000000a000007945 */ /* 0x000fe20003800000 */
[----:B------:R-:W-:Y:S02]  /*3460*/  LOP3.LUT R120, R120, 0xfffffeff, RZ, 0xc0, !PT ;  /* 0xfffffeff78787812 */ /* 0x000fe400078ec0ff */
[----:B------:R-:W-:-:S04]  /*3470*/  FMUL R4, R23, R2 ;  /* 0x0000000217047220 */ /* 0x000fc80000400000 */
[----:B------:R-:W-:-:S05]  /*3480*/  FFMA R4, R135, R0, R4 ;  /* 0x0000000087047223 */ /* 0x000fca0000000004 */
[----:B------:R-:W-:Y:S02]  /*3490*/  F2FP.F16.F32.PACK_AB R4, RZ, R4 ;  /* 0x00000004ff04723e */ /* 0x000fe400000000ff */
[----:B------:R-:W-:-:S03]  /*34a0*/  @P2 LOP3.LUT R120, R120, 0x100, RZ, 0xfc, !PT ;  /* 0x0000010078782812 */ /* 0x000fc600078efcff */
[----:B------:R0:W-:Y:S01]  /*34b0*/  @P0 STG.E.U16 desc[UR12][R8.64+0x32], R4 ;  /* 0x0000320408000986 */ /* 0x0001e2000c10150c */
[----:B------:R-:W-:-:S13]  /*34c0*/  ISETP.GT.AND P0, PT, R5, RZ, P2 ;  /* 0x000000ff0500720c */ /* 0x000fda0001704270 */
[----:B0-----:R-:W-:Y:S05]  /*34d0*/  @!P0 BRA `(.L_x_57) ;  /* 0x0000000000048947 */ /* 0x001fea0003800000 */
[----:B------:R0:W5:Y:S02]  /*34e0*/  LDG.E.LTC128B.U16 R159, desc[UR12][R156.64+0x40] ;  /* 0x0000400c9c9f7981 */ /* 0x000164000c1e1520 */
.L_x_57:
[----:B------:R-:W-:Y:S05]  /*34f0*/  BSYNC B0 ;  /* 0x0000000000007941 */ /* 0x000fea0003800000 */
.L_x_56:
        /* <DEDUP_REMOVED lines=15> */
.L_x_59:
[----:B------:R-:W-:Y:S05]  /*35f0*/  BSYNC B0 ;  /* 0x0000000000007941 */ /* 0x000fea0003800000 */
.L_x_58:
        /* <DEDUP_REMOVED lines=11> */
.L_x_61:
[----:B------:R-:W-:Y:S05]  /*36b0*/  BSYNC B0 ;  /* 0x0000000000007941 */ /* 0x000fea0003800000 */
.L_x_60:
        /* <DEDUP_REMOVED lines=9> */
.L_x_63:
[----:B------:R-:W-:Y:S05]  /*3750*/  BSYNC B0 ;  /* 0x0000000000007941 */ /* 0x000fea0003800000 */
.L_x_62:
        /* <DEDUP_REMOVED lines=12> */
.L_x_65:
[----:B------:R-:W-:Y:S05]  /*3820*/  BSYNC B0 ;  /* 0x0000000000007941 */ /* 0x000fea0003800000 */
.L_x_64:
        /* <DEDUP_REMOVED lines=15> */
.L_x_67:
[----:B------:R-:W-:Y:S05]  /*3920*/  BSYNC B0 ;  /* 0x0000000000007941 */ /* 0x000fea0003800000 */
.L_x_66:
        /* <DEDUP_REMOVED lines=11> */
.L_x_69:
[----:B------:R-:W-:Y:S05]  /*39e0*/  BSYNC B0 ;  /* 0x0000000000007941 */ /* 0x000fea0003800000 */
.L_x_68:
        /* <DEDUP_REMOVED lines=9> */
.L_x_71:
[----:B------:R-:W-:Y:S05]  /*3a80*/  BSYNC B0 ;  /* 0x0000000000007941 */ /* 0x000fea0003800000 */
.L_x_70:
[----:B-----5:R-:W-:Y:S01]  /*3a90*/  HADD2.F32 R23, -RZ, R159.H0_H0 ;  /* 0x2000009fff177230 */ /* 0x020fe20000004100 */
[----:B------:R-:W-:Y:S01]  /*3aa0*/  ISETP.GT.AND P3, PT, R7, 0x30, PT ;  /* 0x000000300700780c */ /* 0x000fe20003f64270 */
[----:B------:R-:W-:Y:S03]  /*3ab0*/  BSSY B0, `(.L_x_72) ;  /* 0x0000008000007945 */ /* 0x000fe60003800000 */
[----:B------:R-:W-:-:S04]  /*3ac0*/  FMUL R4, R23, R2 ;  /* 0x0000000217047220 */ /* 0x000fc80000400000 */
[----:B------:R-:W-:-:S05]  /*3ad0*/  FFMA R4, R143, R0, R4 ;  /* 0x000000008f047223 */ /* 0x000fca0000000004 */
[----:B------:R-:W-:-:S05]  /*3ae0*/  F2FP.F16.F32.PACK_AB R4, RZ, R4 ;  /* 0x00000004ff04723e */ /* 0x000fca00000000ff */
[----:B------:R0:W-:Y:S01]  /*3af0*/  @P0 STG.E.U16 desc[UR12][R8.64+0x52], R4 ;  /* 0x0000520408000986 */ /* 0x0001e2000c10150c */
[----:B------:R-:W-:-:S13]  /*3b00*/  ISETP.GT.AND P0, PT, R5, RZ, P3 ;  /* 0x000000ff0500720c */ /* 0x000fda0001f04270 */
[----:B0-----:R-:W-:Y:S05]  /*3b10*/  @!P0 BRA `(.L_x_73) ;  /* 0x0000000000048947 */ /* 0x001fea0003800000 */
[----:B------:R0:W5:Y:S02]  /*3b20*/  LDG.E.LTC128B.U16 R159, desc[UR12][R156.64+0x60] ;  /* 0x0000600c9c9f7981 */ /* 0x000164000c1e1520 */
.L_x_73:
[----:B------:R-:W-:Y:S05]  /*3b30*/  BSYNC B0 ;  /* 0x0000000000007941 */ /* 0x000fea0003800000 */
.L_x_72:
[----:B-----5:R-:W-:Y:S01]  /*3b40*/  HADD2.F32 R23, -RZ, R159.H0_H0 ;  /* 0x2000009fff177230 */ /* 0x020fe20000004100 */
[----:B------:R-:W-:Y:S01]  /*3b50*/  ISETP.GT.AND P2, PT, R7, 0x31, PT ;  /* 0x000000310700780c */ /* 0x000fe20003f44270 */
[----:B------:R-:W-:Y:S01]  /*3b60*/  @P0 IMAD.MOV.U32 R22, RZ, RZ, R154 ;  /* 0x000000ffff160224 */ /* 0x000fe200078e009a */
[----:B------:R-:W-:Y:S02]  /*3b70*/  BSSY B0, `(.L_x_74) ;  /* 0x000000a000007945 */ /* 0x000fe40003800000 */
[----:B------:R-:W-:-:S04]  /*3b80*/  FMUL R23, R23, R2 ;  /* 0x0000000217177220 */ /* 0x000fc80000400000 */
[----:B------:R-:W-:-:S05]  /*3b90*/  FFMA R23, R144, R0, R23 ;  /* 0x0000000090177223 */ /* 0x000fca0000000017 */
[----:B------:R-:W-:-:S04]  /*3ba0*/  F2FP.F16.F32.PACK_AB R23, RZ, R23 ;  /* 0x00000017ff17723e */ /* 0x000fc800000000ff */
[----:B------:R-:W-:Y:S01]  /*3bb0*/  PRMT R4, R23, 0x7610, R4 ;  /* 0x0000761017047816 */ /* 0x000fe20000000004 */
[----:B------:R-:W-:-:S05]  /*3bc0*/  @P0 IMAD.MOV.U32 R23, RZ, RZ, R155 ;  /* 0x000000ffff170224 */ /* 0x000fca00078e009b */
[----:B------:R0:W-:Y:S01]  /*3bd0*/  @P0 STG.E.U16 desc[UR12][R22.64+0x60], R4 ;  /* 0x0000600416000986 */ /* 0x0001e2000c10150c */
[----:B------:R-:W-:-:S13]  /*3be0*/  ISETP.GT.AND P0, PT, R5, RZ, P2 ;  /* 0x000000ff0500720c */ /* 0x000fda0001704270 */
[----:B0-----:R-:W-:Y:S05]  /*3bf0*/  @!P0 BRA `(.L_x_75) ;  /* 0x0000000000048947 */ /* 0x001fea0003800000 */
[----:B------:R0:W5:Y:S02]  /*3c00*/  LDG.E.LTC128B.U16 R159, desc[UR12][R156.64+0x62] ;  /* 0x0000620c9c9f7981 */ /* 0x000164000c1e1520 */
.L_x_75:
[----:B------:R-:W-:Y:S05]  /*3c10*/  BSYNC B0 ;  /* 0x0000000000007941 */ /* 0x000fea0003800000 */
.L_x_74:
        /* <DEDUP_REMOVED lines=11> */
.L_x_77:
[----:B------:R-:W-:Y:S05]  /*3cd0*/  BSYNC B0 ;  /* 0x0000000000007941 */ /* 0x000fea0003800000 */
.L_x_76:
        /* <DEDUP_REMOVED lines=9> */
.L_x_79:
[----:B------:R-:W-:Y:S05]  /*3d70*/  BSYNC B0 ;  /* 0x0000000000007941 */ /* 0x000fea0003800000 */
.L_x_78:
        /* <DEDUP_REMOVED lines=10> */
.L_x_81:
[----:B------:R-:W-:Y:S05]  /*3e20*/  BSYNC B0 ;  /* 0x0000000000007941 */ /* 0x000fea0003800000 */
.L_x_80:
[----:B-----5:R-:W-:Y:S01]  /*3e30*/  HADD2.F32 R23, -RZ, R159.H0_H0 ;  /* 0x2000009fff177230 */ /* 0x020fe20000004100 */
[----:B------:R-:W-:Y:S01]  /*3e40*/  BSSY B0, `(.L_x_82) ;  /* 0x000000c000007945 */ /* 0x000fe20003800000 */
[----:B------:R-:W-:-:S03]  /*3e50*/  @P0 IMAD.MOV.U32 R22, RZ, RZ, R154 ;  /* 0x000000ffff160224 */ /* 0x000fc600078e009a */
[----:B------:R-:W-:-:S04]  /*3e60*/  FMUL R23, R23, R2 ;  /* 0x0000000217177220 */ /* 0x000fc80000400000 */
[----:B------:R-:W-:-:S05]  /*3e70*/  FFMA R23, R148, R0, R23 ;  /* 0x0000000094177223 */ /* 0x000fca0000000017 */
[----:B------:R-:W-:-:S04]  /*3e80*/  F2FP.F16.F32.PACK_AB R23, RZ, R23 ;  /* 0x00000017ff17723e */ /* 0x000fc800000000ff */
[----:B------:R-:W-:Y:S01]  /*3e90*/  PRMT R4, R23, 0x7610, R4 ;  /* 0x0000761017047816 */ /* 0x000fe20000000004 */
[----:B------:R-:W-:-:S05]  /*3ea0*/  @P0 IMAD.MOV.U32 R23, RZ, RZ, R155 ;  /* 0x000000ffff170224 */ /* 0x000fca00078e009b */
[----:B------:R0:W-:Y:S01]  /*3eb0*/  @P0 STG.E.U16 desc[UR12][R22.64+0x70], R4 ;  /* 0x0000700416000986 */ /* 0x0001e2000c10150c */
[----:B------:R-:W-:-:S04]  /*3ec0*/  ISETP.GT.AND P0, PT, R7, 0x39, PT ;  /* 0x000000390700780c */ /* 0x000fc80003f04270 */
[----:B------:R-:W-:-:S13]  /*3ed0*/  ISETP.GT.AND P5, PT, R5, RZ, P0 ;  /* 0x000000ff0500720c */ /* 0x000fda00007a4270 */
[----:B0-----:R-:W-:Y:S05]  /*3ee0*/  @!P5 BRA `(.L_x_83) ;  /* 0x000000000004d947 */ /* 0x001fea0003800000 */
[----:B------:R0:W5:Y:S02]  /*3ef0*/  LDG.E.LTC128B.U16 R159, desc[UR12][R156.64+0x72] ;  /* 0x0000720c9c9f7981 */ /* 0x000164000c1e1520 */
.L_x_83:
[----:B------:R-:W-:Y:S05]  /*3f00*/  BSYNC B0 ;  /* 0x0000000000007941 */ /* 0x000fea0003800000 */
.L_x_82:
        /* <DEDUP_REMOVED lines=11> */
.L_x_85:
[----:B------:R-:W-:Y:S05]  /*3fc0*/  BSYNC B0 ;  /* 0x0000000000007941 */ /* 0x000fea0003800000 */
.L_x_84:
        /* <DEDUP_REMOVED lines=9> */
[----:B------:R-:W-:-:S13]  /*4060*/  ISETP.GT.AND P5, PT, R5, 0x8, P0 ;  /* 0x000000080500780c */ /* 0x000fda00007a4270 */
[----:B0-----:R-:W-:Y:S05]  /*4070*/  @!P5 BRA `(.L_x_87) ;  /* 0x000000000004d947 */ /* 0x001fea0003800000 */
[----:B------:R0:W5:Y:S02]  /*4080*/  LDG.E.LTC128B.U16 R159, desc[UR12][R18.64+0x72] ;  /* 0x0000720c129f7981 */ /* 0x000164000c1e1520 */
.L_x_87:
[----:B------:R-:W-:Y:S05]  /*4090*/  BSYNC B0 ;  /* 0x0000000000007941 */ /* 0x000fea0003800000 */
.L_x_86:
[----:B-----5:R-:W-:Y:S01]  /*40a0*/  HADD2.F32 R7, -RZ, R159.H0_H0 ;  /* 0x2000009fff077230 */ /* 0x020fe20000004100 */
[----:B------:R-:W-:Y:S01]  /*40b0*/  LOP3.LUT R123, R13, 0x10, RZ, 0xfc, !PT ;  /* 0x000000100d7b7812 */ /* 0x000fe200078efcff */
[----:B------:R-:W-:Y:S02]  /*40c0*/  USHF.L.U32 UR22, UR4, 0x7, URZ ;  /* 0x0000000704167899 */ /* 0x000fe4000800063f */
[----:B------:R-:W-:Y:S01]  /*40d0*/  USHF.L.U64.HI UR4, UR4, 0x7, UR5 ;  /* 0x0000000704047899 */ /* 0x000fe20008010205 */
[----:B------:R-:W-:-:S04]  /*40e0*/  FMUL R4, R7, R2 ;  /* 0x0000000207047220 */ /* 0x000fc80000400000 */
[----:B------:R-:W-:-:S05]  /*40f0*/  FFMA R4, R151, R0, R4 ;  /* 0x0000000097047223 */ /* 0x000fca0000000004 */
[----:B------:R-:W-:-:S05]  /*4100*/  F2FP.F16.F32.PACK_AB R4, RZ, R4 ;  /* 0x00000004ff04723e */ /* 0x000fca00000000ff */
[----:B------:R1:W-:Y:S01]  /*4110*/  @P5 STG.E.U16 desc[UR12][R8.64+0x72], R4 ;  /* 0x0000720408005986 */ /* 0x0003e2000c10150c */
[----:B------:R-:W-:-:S05]  /*4120*/  IADD3 R126, P5, R123, R154, RZ ;  /* 0x0000009a7b7e7210 */ /* 0x000fca0007fbe0ff */
[----:B------:R-:W-:Y:S01]  /*4130*/  IMAD.X R127, R15, 0x1, R155, P5 ;  /* 0x000000010f7f7824 */ /* 0x000fe200028e069b */
[----:B------:R-:W-:-:S04]  /*4140*/  IADD3 R6, P5, R20, UR22, RZ ;  /* 0x0000001614067c10 */ /* 0x000fc8000ffbe0ff */
[----:B------:R-:W-:Y:S02]  /*4150*/  IADD3.X R7, R21, UR4, RZ, P5, !PT ;  /* 0x0000000415077c10 */ /* 0x000fe4000affe4ff */
[----:B------:R-:W-:-:S13]  /*4160*/  ISETP.GT.AND P5, PT, R5, 0x40, P4 ;  /* 0x000000400500780c */ /* 0x000fda00027a4270 */
[----:B------:R-:W0:Y:S01]  /*4170*/  @P5 LDG.E.LTC128B.U16 R159, desc[UR12][R6.64] ;  /* 0x0000000c069f5981 */ /* 0x000e22000c1e1520 */
[----:B------:R-:W-:Y:S01]  /*4180*/  LOP3.LUT R121, R13, 0x12, RZ, 0xfc, !PT ;  /* 0x000000120d797812 */ /* 0x000fe200078efcff */
[----:B------:R-:W-:Y:S01]  /*4190*/  ULOP3.LUT UR21, UR22, 0x2, URZ, 0xfc, !UPT ;  /* 0x0000000216157892 */ /* 0x000fe2000f8efc3f */
[----:B0-23--:R-:W-:-:S05]  /*41a0*/  HADD2.F32 R19, -RZ, R159.H0_H0 ;  /* 0x2000009fff137230 */ /* 0x00dfca0000004100 */
[----:B------:R-:W-:-:S04]  /*41b0*/  FMUL R19, R19, R2 ;  /* 0x0000000213137220 */ /* 0x000fc80000400000 */
[----:B------:R-:W-:-:S05]  /*41c0*/  FFMA R19, R88, R0, R19 ;  /* 0x0000000058137223 */ /* 0x000fca0000000013 */
[----:B------:R-:W-:-:S04]  /*41d0*/  F2FP.F16.F32.PACK_AB R19, RZ, R19 ;  /* 0x00000013ff13723e */ /* 0x000fc800000000ff */
[----:B------:R-:W-:-:S05]  /*41e0*/  PRMT R12, R19, 0x7610, R12 ;  /* 0x00007610130c7816 */ /* 0x000fca000000000c */
[----:B------:R0:W-:Y:S01]  /*41f0*/  @P5 STG.E.U16 desc[UR12][R10.64], R12 ;  /* 0x0000000c0a005986 */ /* 0x0001e2000c10150c */
[----:B------:R-:W-:-:S05]  /*4200*/  IADD3 R128, P5, R121, R154, RZ ;  /* 0x0000009a79807210 */ /* 0x000fca0007fbe0ff */
[----:B------:R-:W-:Y:S01]  /*4210*/  IMAD.X R129, R15, 0x1, R155, P5 ;  /* 0x000000010f817824 */ /* 0x000fe200028e069b */
[----:B------:R-:W-:-:S04]  /*4220*/  IADD3 R130, P5, R20, UR21, RZ ;  /* 0x0000001514827c10 */ /* 0x000fc8000ffbe0ff */
[----:B------:R-:W-:Y:S02]  /*4230*/  IADD3.X R131, R21, UR4, RZ, P5, !PT ;  /* 0x0000000415837c10 */ /* 0x000fe4000affe4ff */
[----:B------:R-:W-:-:S13]  /*4240*/  ISETP.GT.AND P5, PT, R5, 0x40, P6 ;  /* 0x000000400500780c */ /* 0x000fda00037a4270 */
[----:B------:R-:W2:Y:S01]  /*4250*/  @P5 LDG.E.LTC128B.U16 R159, desc[UR12][R130.64] ;  /* 0x0000000c829f5981 */ /* 0x000ea2000c1e1520 */
[----:B------:R-:W-:Y:S01]  /*4260*/  BSSY B0, `(.L_x_88) ;  /* 0x000000d000007945 */ /* 0x000fe20003800000 */
[----:B--2---:R-:W-:-:S05]  /*4270*/  HADD2.F32 R19, -RZ, R159.H0_H0 ;  /* 0x2000009fff137230 */ /* 0x004fca0000004100 */
[----:B-1----:R-:W-:-:S04]  /*4280*/  FMUL R4, R19, R2 ;  /* 0x0000000213047220 */ /* 0x002fc80000400000 */
        /* <DEDUP_REMOVED lines=8> */
[----:B0-----:R-:W-:Y:S05]  /*4310*/  @!P5 BRA `(.L_x_89) ;  /* 0x000000000004d947 */ /* 0x001fea0003800000 */
[----:B------:R0:W5:Y:S02]  /*4320*/  LDG.E.LTC128B.U16 R159, desc[UR12][R18.64] ;  /* 0x0000000c129f7981 */ /* 0x000164000c1e1520 */
.L_x_89:
[----:B------:R-:W-:Y:S05]  /*4330*/  BSYNC B0 ;  /* 0x0000000000007941 */ /* 0x000fea0003800000 */
.L_x_88:
[----:B-----5:R-:W-:Y:S01]  /*4340*/  HADD2.F32 R89, -RZ, R159.H0_H0 ;  /* 0x2000009fff597230 */ /* 0x020fe20000004100 */
[----:B------:R-:W-:Y:S01]  /*4350*/  BSSY B0, `(.L_x_90) ;  /* 0x000000d000007945 */ /* 0x000fe20003800000 */
[----:B------:R-:W-:-:S03]  /*4360*/  PRMT R88, R159, 0x7610, R88 ;  /* 0x000076109f587816 */ /* 0x000fc60000000058 */
[----:B------:R-:W-:-:S04]  /*4370*/  FMUL R89, R89, R2 ;  /* 0x0000000259597220 */ /* 0x000fc80000400000 */
[----:B------:R-:W-:-:S05]  /*4380*/  FFMA R89, R90, R0, R89 ;  /* 0x000000005a597223 */ /* 0x000fca0000000059 */
[----:B------:R-:W-:-:S05]  /*4390*/  F2FP.F16.F32.PACK_AB R89, RZ, R89 ;  /* 0x00000059ff59723e */ /* 0x000fca00000000ff */
[----:B------:R1:W-:Y:S01]  /*43a0*/  @P5 STG.E.U16 desc[UR12][R22.64], R89 ;  /* 0x0000005916005986 */ /* 0x0003e2000c10150c */
[----:B------:R-:W-:-:S05]  /*43b0*/  IADD3 R130, P5, R3, R8, RZ ;  /* 0x0000000803827210 */ /* 0x000fca0007fbe0ff */
[----:B------:R-:W-:Y:S01]  /*43c0*/  IMAD.X R131, R15, 0x1, R9, P5 ;  /* 0x000000010f837824 */ /* 0x000fe200028e0609 */
[----:B------:R-:W-:-:S13]  /*43d0*/  ISETP.GT.AND P5, PT, R5, 0x48, P6 ;  /* 0x000000480500780c */ /* 0x000fda00037a4270 */
[----:B-1----:R-:W-:Y:S05]  /*43e0*/  @!P5 BRA `(.L_x_91) ;  /* 0x00000000000cd947 */ /* 0x002fea0003800000 */
[----:B------:R-:W-:-:S04]  /*43f0*/  IADD3 R88, P6, R16, UR21, RZ ;  /* 0x0000001510587c10 */ /* 0x000fc8000ffde0ff */
[----:B------:R-:W-:-:S05]  /*4400*/  IADD3.X R89, R17, UR4, RZ, P6, !PT ;  /* 0x0000000411597c10 */ /* 0x000fca000b7fe4ff */
[----:B------:R1:W5:Y:S04]  /*4410*/  LDG.E.LTC128B.U16 R88, desc[UR12][R88.64] ;  /* 0x0000000c58587981 */ /* 0x000368000c1e1520 */
.L_x_91:
[----:B------:R-:W-:Y:S05]  /*4420*/  BSYNC B0 ;  /* 0x0000000000007941 */ /* 0x000fea0003800000 */
.L_x_90:
[----:B-1---5:R-:W-:Y:S01]  /*4430*/  HADD2.F32 R89, -RZ, R88.H0_H0 ;  /* 0x20000058ff597230 */ /* 0x022fe20000004100 */
[----:B------:R-:W-:Y:S01]  /*4440*/  ULOP3.LUT UR20, UR22, 0x10, URZ, 0xfc, !UPT ;  /* 0x0000001016147892 */ /* 0x000fe2000f8efc3f */
[----:B------:R-:W-:-:S03]  /*4450*/  LOP3.LUT P6, RZ, R120, 0x4, RZ, 0xc0, !PT ;  /* 0x0000000478ff7812 */ /* 0x000fc600078cc0ff */
[----:B------:R-:W-:Y:S01]  /*4460*/  FMUL R4, R89, R2 ;  /* 0x0000000259047220 */ /* 0x000fe20000400000 */
[----:B------:R-:W-:-:S03]  /*4470*/  LOP3.LUT R89, R13, 0x20, RZ, 0xfc, !PT ;  /* 0x000000200d597812 */ /* 0x000fc600078efcff */
        /* <DEDUP_REMOVED lines=8> */
[----:B------:R-:W2:Y:S01]  /*4500*/  @P5 LDG.E.LTC128B.U16 R88, desc[UR12][R132.64] ;  /* 0x0000000c84585981 */ /* 0x000ea2000c1e1520 */
[----:B------:R-:W-:Y:S01]  /*4510*/  ULOP3.LUT UR19, UR22, 0x12, URZ, 0xfc, !UPT ;  /* 0x0000001216137892 */ /* 0x000fe2000f8efc3f */
[----:B--2---:R-:W-:-:S05]  /*4520*/  HADD2.F32 R91, -RZ, R88.H0_H0 ;  /* 0x20000058ff5b7230 */ /* 0x004fca0000004100 */
[----:B------:R-:W-:-:S04]  /*4530*/  FMUL R91, R91, R2 ;  /* 0x000000025b5b7220 */ /* 0x000fc80000400000 */
[----:B------:R-:W-:-:S05]  /*4540*/  FFMA R91, R92, R0, R91 ;  /* 0x000000005c5b7223 */ /* 0x000fca000000005b */
[----:B------:R-:W-:-:S04]  /*4550*/  F2FP.F16.F32.PACK_AB R91, RZ, R91 ;  /* 0x0000005bff5b723e */ /* 0x000fc800000000ff */
[----:B------:R-:W-:Y:S02]  /*4560*/  PRMT R12, R91, 0x7610, R12 ;  /* 0x000076105b0c7816 */ /* 0x000fe4000000000c */
[----:B------:R-:W-:-:S03]  /*4570*/  LOP3.LUT R91, R13, 0x22, RZ, 0xfc, !PT ;  /* 0x000000220d5b7812 */ /* 0x000fc600078efcff */
[----:B------:R2:W-:Y:S01]  /*4580*/  @P5 STG.E.U16 desc[UR12][R126.64], R12 ;  /* 0x0000000c7e005986 */ /* 0x0005e2000c10150c */
[----:B-1----:R-:W-:-:S05]  /*4590*/  IADD3 R130, P5, R91, R154, RZ ;  /* 0x0000009a5b827210 */ /* 0x002fca0007fbe0ff */
[----:B------:R-:W-:Y:S01]  /*45a0*/  IMAD.X R131, R15, 0x1, R155, P5 ;  /* 0x000000010f837824 */ /* 0x000fe200028e069b */
[----:B------:R-:W-:-:S04]  /*45b0*/  IADD3 R132, P5, R20, UR19, RZ ;  /* 0x0000001314847c10 */ /* 0x000fc8000ffbe0ff */
[----:B------:R-:W-:Y:S02]  /*45c0*/  IADD3.X R133, R21, UR4, RZ, P5, !PT ;  /* 0x0000000415857c10 */ /* 0x000fe4000affe4ff */
[----:B------:R-:W-:-:S04]  /*45d0*/  LOP3.LUT P5, RZ, R120, 0x8, RZ, 0xc0, !PT ;  /* 0x0000000878ff7812 */ /* 0x000fc800078ac0ff */
[----:B------:R-:W-:-:S13]  /*45e0*/  ISETP.GT.AND P5, PT, R5, 0x40, P5 ;  /* 0x000000400500780c */ /* 0x000fda0002fa4270 */
[----:B------:R-:W3:Y:S01]  /*45f0*/  @P5 LDG.E.LTC128B.U16 R88, desc[UR12][R132.64] ;  /* 0x0000000c84585981 */ /* 0x000ee2000c1e1520 */
[----:B------:R-:W-:Y:S01]  /*4600*/  BSSY B0, `(.L_x_92) ;  /* 0x000000d000007945 */ /* 0x000fe20003800000 */
[----:B---3--:R-:W-:-:S05]  /*4610*/  HADD2.F32 R135, -RZ, R88.H0_H0 ;  /* 0x20000058ff877230 */ /* 0x008fca0000004100 */
[----:B------:R-:W-:-:S04]  /*4620*/  FMUL R4, R135, R2 ;  /* 0x0000000287047220 */ /* 0x000fc80000400000 */
[----:B------:R-:W-:-:S05]  /*4630*/  FFMA R4, R93, R0, R4 ;  /* 0x000000005d047223 */ /* 0x000fca0000000004 */
[----:B------:R-:W-:-:S05]  /*4640*/  F2FP.F16.F32.PACK_AB R4, RZ, R4 ;  /* 0x00000004ff04723e */ /* 0x000fca00000000ff */
[----:B------:R1:W-:Y:S01]  /*4650*/  @P5 STG.E.U16 desc[UR12][R128.64], R4 ;  /* 0x0000000480005986 */ /* 0x0003e2000c10150c */
[----:B--2---:R-:W-:-:S05]  /*4660*/  IADD3 R126, P5, R123, R8, RZ ;  /* 0x000000087b7e7210 */ /* 0x004fca0007fbe0ff */
[----:B------:R-:W-:Y:S01]  /*4670*/  IMAD.X R127, R15, 0x1, R9, P5 ;  /* 0x000000010f7f7824 */ /* 0x000fe200028e0609 */
[----:B------:R-:W-:-:S13]  /*4680*/  ISETP.GT.AND P5, PT, R5, 0x48, P6 ;  /* 0x000000480500780c */ /* 0x000fda00037a4270 */
[----:B-1----:R-:W-:Y:S05]  /*4690*/  @!P5 BRA `(.L_x_93) ;  /* 0x00000000000cd947 */ /* 0x002fea0003800000 */
[----:B------:R-:W-:-:S04]  /*46a0*/  IADD3 R92, P6, R16, UR20, RZ ;  /* 0x00000014105c7c10 */ /* 0x000fc8000ffde0ff */
[----:B------:R-:W-:-:S05]  /*46b0*/  IADD3.X R93, R17, UR4, RZ, P6, !PT ;  /* 0x00000004115d7c10 */ /* 0x000fca000b7fe4ff */
[----:B------:R1:W5:Y:S04]  /*46c0*/  LDG.E.LTC128B.U16 R88, desc[UR12][R92.64] ;  /* 0x0000000c5c587981 */ /* 0x000368000c1e1520 */
.L_x_93:
[----:B------:R-:W-:Y:S05]  /*46d0*/  BSYNC B0 ;  /* 0x0000000000007941 */ /* 0x000fea0003800000 */
.L_x_92:
[----:B-1---5:R-:W-:Y:S01]  /*46e0*/  HADD2.F32 R93, -RZ, R88.H0_H0 ;  /* 0x20000058ff5d7230 */ /* 0x022fe20000004100 */
[----:B------:R-:W-:Y:S01]  /*46f0*/  LOP3.LUT P6, RZ, R120, 0x8, RZ, 0xc0, !PT ;  /* 0x0000000878ff7812 */ /* 0x000fe200078cc0ff */
[----:B------:R-:W-:Y:S03]  /*4700*/  BSSY B0, `(.L_x_94) ;  /* 0x000000c000007945 */ /* 0x000fe60003800000 */
        /* <DEDUP_REMOVED lines=11> */
.L_x_95:
[----:B------:R-:W-:Y:S05]  /*47c0*/  BSYNC B0 ;  /* 0x0000000000007941 */ /* 0x000fea0003800000 */
.L_x_94:
        /* <DEDUP_REMOVED lines=42> */
.L_x_97:
[----:B------:R-:W-:Y:S05]  /*4a70*/  BSYNC B0 ;  /* 0x0000000000007941 */ /* 0x000fea0003800000 */
.L_x_96:
        /* <DEDUP_REMOVED lines=14> */
.L_x_99:
[----:B------:R-:W-:Y:S05]  /*4b60*/  BSYNC B0 ;  /* 0x0000000000007941 */ /* 0x000fea0003800000 */
.L_x_98:
        /* <DEDUP_REMOVED lines=42> */
.L_x_101:
[----:B------:R-:W-:Y:S05]  /*4e10*/  BSYNC B0 ;  /* 0x0000000000007941 */ /* 0x000fea0003800000 */
.L_x_100:
        /* <DEDUP_REMOVED lines=14> */
.L_x_103:
[----:B------:R-:W-:Y:S05]  /*4f00*/  BSYNC B0 ;  /* 0x0000000000007941 */ /* 0x000fea0003800000 */
.L_x_102:
        /* <DEDUP_REMOVED lines=42> */
.L_x_105:
[----:B------:R-:W-:Y:S05]  /*51b0*/  BSYNC B0 ;  /* 0x0000000000007941 */ /* 0x000fea0003800000 */
.L_x_104:
        /* <DEDUP_REMOVED lines=14> */
.L_x_107:
[----:B------:R-:W-:Y:S05]  /*52a0*/  BSYNC B0 ;  /* 0x0000000000007941 */ /* 0x000fea0003800000 */
.L_x_106:
        /* <DEDUP_REMOVED lines=42> */
.L_x_109:
[----:B------:R-:W-:Y:S05]  /*5550*/  BSYNC B0 ;  /* 0x0000000000007941 */ /* 0x000fea0003800000 */
.L_x_108:
        /* <DEDUP_REMOVED lines=14> */
.L_x_111:
[----:B------:R-:W-:Y:S05]  /*5640*/  BSYNC B0 ;  /* 0x0000000000007941 */ /* 0x000fea0003800000 */
.L_x_110:
[----:B-1---5:R-:W-:Y:S01]  /*5650*/  HADD2.F32 R109, -RZ, R88.H0_H0 ;  /* 0x20000058ff6d7230 */ /* 0x022fe20000004100 */
[----:B------:R-:W-:-:S04]  /*5660*/  ULOP3.LUT UR8, UR22, 0x60, URZ, 0xfc, !UPT ;  /* 0x0000006016087892 */ /* 0x000fc8000f8efc3f */
        /* <DEDUP_REMOVED lines=38> */
.L_x_113:
[----:B------:R-:W-:Y:S05]  /*58d0*/  BSYNC B0 ;  /* 0x0000000000007941 */ /* 0x000fea0003800000 */
.L_x_112:
[----:B-1---5:R-:W-:Y:S01]  /*58e0*/  HADD2.F32 R113, -RZ, R88.H0_H0 ;  /* 0x20000058ff717230 */ /* 0x022fe20000004100 */
[----:B------:R-:W-:Y:S04]  /*58f0*/  BSSY B0, `(.L_x_114) ;  /* 0x000000c000007945 */ /* 0x000fe80003800000 */
        /* <DEDUP_REMOVED lines=11> */
.L_x_115:
[----:B------:R-:W-:Y:S05]  /*59b0*/  BSYNC B0 ;  /* 0x0000000000007941 */ /* 0x000fea0003800000 */
.L_x_114:
[----:B-1---5:R-:W-:Y:S01]  /*59c0*/  HADD2.F32 R113, -RZ, R88.H0_H0 ;  /* 0x20000058ff717230 */ /* 0x022fe20000004100 */
[----:B------:R-:W-:-:S04]  /*59d0*/  ULOP3.LUT UR6, UR22, 0x70, URZ, 0xfc, !UPT ;  /* 0x0000007016067892 */ /* 0x000fc8000f8efc3f */
[----:B------:R-:W-:-:S04]  /*59e0*/  FMUL R4, R113, R2 ;  /* 0x0000000271047220 */ /* 0x000fc80000400000 */
[----:B------:R-:W-:-:S05]  /*59f0*/  FFMA R4, R115, R0, R4 ;  /* 0x0000000073047223 */ /* 0x000fca0000000004 */
[----:B------:R-:W-:-:S05]  /*5a00*/  F2FP.F16.F32.PACK_AB R4, RZ, R4 ;  /* 0x00000004ff04723e */ /* 0x000fca00000000ff */
[----:B------:R-:W-:Y:S01]  /*5a10*/  @P5 STG.E.U16 desc[UR12][R130.64], R4 ;  /* 0x0000000482005986 */ /* 0x000fe2000c10150c */
        /* <DEDUP_REMOVED lines=10> */
[----:B------:R-:W-:-:S05]  /*5ac0*/  F2FP.F16.F32.PACK_AB R115, RZ, R115 ;  /* 0x00000073ff73723e */ /* 0x000fca00000000ff */
[----:B------:R1:W-:Y:S01]  /*5ad0*/  @P5 STG.E.U16 desc[UR12][R126.64], R115 ;  /* 0x000000737e005986 */ /* 0x0003e2000c10150c */
[----:B------:R-:W-:-:S05]  /*5ae0*/  IADD3 R114, P5, R111, R8, RZ ;  /* 0x000000086f727210 */ /* 0x000fca0007fbe0ff */
[----:B-1----:R-:W-:Y:S01]  /*5af0*/  IMAD.X R115, R15, 0x1, R9, P5 ;  /* 0x000000010f737824 */ /* 0x002fe200028e0609 */
[----:B------:R-:W-:-:S04]  /*5b00*/  IADD3 R20, P5, R20, UR5, RZ ;  /* 0x0000000514147c10 */ /* 0x000fc8000ffbe0ff */
[----:B------:R-:W-:Y:S02]  /*5b10*/  IADD3.X R21, R21, UR4, RZ, P5, !PT ;  /* 0x0000000415157c10 */ /* 0x000fe4000affe4ff */
[----:B------:R-:W-:-:S13]  /*5b20*/  ISETP.GT.AND P5, PT, R5, 0x40, P0 ;  /* 0x000000400500780c */ /* 0x000fda00007a4270 */
[----:B------:R-:W2:Y:S01]  /*5b30*/  @P5 LDG.E.LTC128B.U16 R88, desc[UR12][R20.64] ;  /* 0x0000000c14585981 */ /* 0x000ea2000c1e1520 */
[----:B------:R-:W-:Y:S01]  /*5b40*/  BSSY B0, `(.L_x_116) ;  /* 0x000000d000007945 */ /* 0x000fe20003800000 */
[----:B--2---:R-:W-:-:S05]  /*5b50*/  HADD2.F32 R9, -RZ, R88.H0_H0 ;  /* 0x20000058ff097230 */ /* 0x004fca0000004100 */
        /* <DEDUP_REMOVED lines=11> */
.L_x_117:
[----:B------:R-:W-:Y:S05]  /*5c10*/  BSYNC B0 ;  /* 0x0000000000007941 */ /* 0x000fea0003800000 */
.L_x_116:
        /* <DEDUP_REMOVED lines=11> */
[----:B-1----:R-:W-:Y:S05]  /*5cd0*/  @!P5 BRA `(.L_x_119) ;  /* 0x000000000004d947 */ /* 0x002fea0003800000 */
[----:B------:R1:W5:Y:S02]  /*5ce0*/  LDG.E.LTC128B.U16 R88, desc[UR12][R16.64] ;  /* 0x0000000c10587981 */ /* 0x000364000c1e1520 */
.L_x_119:
[----:B------:R-:W-:Y:S05]  /*5cf0*/  BSYNC B0 ;  /* 0x0000000000007941 */ /* 0x000fea0003800000 */
.L_x_118:
        /* <DEDUP_REMOVED lines=13> */
.L_x_121:
[----:B------:R-:W-:Y:S05]  /*5dd0*/  BSYNC B0 ;  /* 0x0000000000007941 */ /* 0x000fea0003800000 */
.L_x_120:
[----:B-----5:R-:W-:Y:S01]  /*5de0*/  HADD2.F32 R21, -RZ, R88.H0_H0 ;  /* 0x20000058ff157230 */ /* 0x020fe20000004100 */
        /* <DEDUP_REMOVED lines=9> */
[----:B--2---:R-:W-:Y:S05]  /*5e80*/  @!P5 BRA `(.L_x_123) ;  /* 0x00000000000cd947 */ /* 0x004fea0003800000 */
[----:B------:R-:W-:-:S04]  /*5e90*/  IADD3 R20, P6, R6, UR21, RZ ;  /* 0x0000001506147c10 */ /* 0x000fc8000ffde0ff */
[----:B------:R-:W-:-:S05]  /*5ea0*/  IADD3.X R21, R7, UR4, RZ, P6, !PT ;  /* 0x0000000407157c10 */ /* 0x000fca000b7fe4ff */
[----:B------:R2:W5:Y:S04]  /*5eb0*/  LDG.E.LTC128B.U16 R88, desc[UR12][R20.64] ;  /* 0x0000000c14587981 */ /* 0x000568000c1e1520 */
.L_x_123:
[----:B------:R-:W-:Y:S05]  /*5ec0*/  BSYNC B0 ;  /* 0x0000000000007941 */ /* 0x000fea0003800000 */
.L_x_122:
[----:B--2--5:R-:W-:Y:S01]  /*5ed0*/  HADD2.F32 R21, -RZ, R88.H0_H0 ;  /* 0x20000058ff157230 */ /* 0x024fe20000004100 */
        /* <DEDUP_REMOVED lines=10> */
[----:B--2---:R-:W-:Y:S05]  /*5f80*/  @!P5 BRA `(.L_x_125) ;  /* 0x000000000004d947 */ /* 0x004fea0003800000 */
[----:B------:R2:W5:Y:S02]  /*5f90*/  LDG.E.LTC128B.U16 R88, desc[UR12][R56.64] ;  /* 0x0000000c38587981 */ /* 0x000564000c1e1520 */
.L_x_125:
[----:B------:R-:W-:Y:S05]  /*5fa0*/  BSYNC B0 ;  /* 0x0000000000007941 */ /* 0x000fea0003800000 */
.L_x_124:
        /* <DEDUP_REMOVED lines=10> */
[----:B---3--:R-:W-:Y:S05]  /*6050*/  @!P5 BRA `(.L_x_127) ;  /* 0x00000000000cd947 */ /* 0x008fea0003800000 */
[----:B------:R-:W-:-:S04]  /*6060*/  IADD3 R116, P6, R18, UR21, RZ ;  /* 0x0000001512747c10 */ /* 0x000fc8000ffde0ff */
[----:B------:R-:W-:-:S05]  /*6070*/  IADD3.X R117, R19, UR4, RZ, P6, !PT ;  /* 0x0000000413757c10 */ /* 0x000fca000b7fe4ff */
[----:B------:R3:W5:Y:S04]  /*6080*/  LDG.E.LTC128B.U16 R88, desc[UR12][R116.64] ;  /* 0x0000000c74587981 */ /* 0x000768000c1e1520 */
.L_x_127:
[----:B------:R-:W-:Y:S05]  /*6090*/  BSYNC B0 ;  /* 0x0000000000007941 */ /* 0x000fea0003800000 */
.L_x_126:
[----:B---3-5:R-:W-:Y:S01]  /*60a0*/  HADD2.F32 R117, -RZ, R88.H0_H0 ;  /* 0x20000058ff757230 */ /* 0x028fe20000004100 */
        /* <DEDUP_REMOVED lines=13> */
.L_x_129:
[----:B------:R-:W-:Y:S05]  /*6180*/  BSYNC B0 ;  /* 0x0000000000007941 */ /* 0x000fea0003800000 */
.L_x_128:
        /* <DEDUP_REMOVED lines=8> */
[----:B---3--:R-:W-:Y:S01]  /*6210*/  IMAD.X R117, R11, 0x1, R15, P5 ;  /* 0x000000010b757824 */ /* 0x008fe200028e060f */
[----:B------:R-:W-:-:S13]  /*6220*/  ISETP.GT.AND P5, PT, R5, 0x80, P6 ;  /* 0x000000800500780c */ /* 0x000fda00037a4270 */
[----:B------:R-:W-:Y:S05]  /*6230*/  @!P5 BRA `(.L_x_131) ;  /* 0x00000000000cd947 */ /* 0x000fea0003800000 */
[----:B------:R-:W-:-:S04]  /*6240*/  IADD3 R112, P6, R6, UR19, RZ ;  /* 0x0000001306707c10 */ /* 0x000fc8000ffde0ff */
[----:B------:R-:W-:-:S05]  /*6250*/  IADD3.X R113, R7, UR4, RZ, P6, !PT ;  /* 0x0000000407717c10 */ /* 0x000fca000b7fe4ff */
[----:B------:R3:W5:Y:S04]  /*6260*/  LDG.E.LTC128B.U16 R88, desc[UR12][R112.64] ;  /* 0x0000000c70587981 */ /* 0x000768000c1e1520 */
.L_x_131:
[----:B------:R-:W-:Y:S05]  /*6270*/  BSYNC B0 ;  /* 0x0000000000007941 */ /* 0x000fea0003800000 */
.L_x_130:
[----:B---3-5:R-:W-:Y:S01]  /*6280*/  HADD2.F32 R113, -RZ, R88.H0_H0 ;  /* 0x20000058ff717230 */ /* 0x028fe20000004100 */
[----:B------:R-:W-:Y:S01]  /*6290*/  LOP3.LUT P6, RZ, R120, 0x4, RZ, 0xc0, !PT ;  /* 0x0000000478ff7812 */ /* 0x000fe200078cc0ff */
[----:B------:R-:W-:Y:S01]  /*62a0*/  BSSY B0, `(.L_x_132) ;  /* 0x000000d000007945 */ /* 0x000fe20003800000 */
[----:B------:R-:W-:Y:S02]  /*62b0*/  PRMT R60, R88, 0x7610, R60 ;  /* 0x00007610583c7816 */ /* 0x000fe4000000003c */
        /* <DEDUP_REMOVED lines=11> */
.L_x_133:
[----:B------:R-:W-:Y:S05]  /*6370*/  BSYNC B0 ;  /* 0x0000000000007941 */ /* 0x000fea0003800000 */
.L_x_132:
        /* <DEDUP_REMOVED lines=15> */
.L_x_135:
[----:B------:R-:W-:Y:S05]  /*6470*/  BSYNC B0 ;  /* 0x0000000000007941 */ /* 0x000fea0003800000 */
.L_x_134:
        /* <DEDUP_REMOVED lines=14> */
.L_x_137:
[----:B------:R-:W-:Y:S05]  /*6560*/  BSYNC B0 ;  /* 0x0000000000007941 */ /* 0x000fea0003800000 */
.L_x_136:
        /* <DEDUP_REMOVED lines=14> */
.L_x_139:
[----:B------:R-:W-:Y:S05]  /*6650*/  BSYNC B0 ;  /* 0x0000000000007941 */ /* 0x000fea0003800000 */
.L_x_138:
        /* <DEDUP_REMOVED lines=14> */
.L_x_141:
[----:B------:R-:W-:Y:S05]  /*6740*/  BSYNC B0 ;  /* 0x0000000000007941 */ /* 0x000fea0003800000 */
.L_x_140:
        /* <DEDUP_REMOVED lines=14> */
.L_x_143:
[----:B------:R-:W-:Y:S05]  /*6830*/  BSYNC B0 ;  /* 0x0000000000007941 */ /* 0x000fea0003800000 */
.L_x_142:
        /* <DEDUP_REMOVED lines=14> */
.L_x_145:
[----:B------:R-:W-:Y:S05]  /*6920*/  BSYNC B0 ;  /* 0x0000000000007941 */ /* 0x000fea0003800000 */
.L_x_144:
        /* <DEDUP_REMOVED lines=14> */
.L_x_147:
[----:B------:R-:W-:Y:S05]  /*6a10*/  BSYNC B0 ;  /* 0x0000000000007941 */ /* 0x000fea0003800000 */
.L_x_146:
        /* <DEDUP_REMOVED lines=14> */
.L_x_149:
[----:B------:R-:W-:Y:S05]  /*6b00*/  BSYNC B0 ;  /* 0x0000000000007941 */ /* 0x000fea0003800000 */
.L_x_148:
        /* <DEDUP_REMOVED lines=14> */
.L_x_151:
[----:B------:R-:W-:Y:S05]  /*6bf0*/  BSYNC B0 ;  /* 0x0000000000007941 */ /* 0x000fea0003800000 */
.L_x_150:
        /* <DEDUP_REMOVED lines=14> */
.L_x_153:
[----:B------:R-:W-:Y:S05]  /*6ce0*/  BSYNC B0 ;  /* 0x0000000000007941 */ /* 0x000fea0003800000 */
.L_x_152:
        /* <DEDUP_REMOVED lines=14> */
.L_x_155:
[----:B------:R-:W-:Y:S05]  /*6dd0*/  BSYNC B0 ;  /* 0x0000000000007941 */ /* 0x000fea0003800000 */
.L_x_154:
        /* <DEDUP_REMOVED lines=14> */
.L_x_157:
[----:B------:R-:W-:Y:S05]  /*6ec0*/  BSYNC B0 ;  /* 0x0000000000007941 */ /* 0x000fea0003800000 */
.L_x_156:
        /* <DEDUP_REMOVED lines=14> */
.L_x_159:
[----:B------:R-:W-:Y:S05]  /*6fb0*/  BSYNC B0 ;  /* 0x0000000000007941 */ /* 0x000fea0003800000 */
.L_x_158:
        /* <DEDUP_REMOVED lines=14> */
.L_x_161:
[----:B------:R-:W-:Y:S05]  /*70a0*/  BSYNC B0 ;  /* 0x0000000000007941 */ /* 0x000fea0003800000 */
.L_x_160:
        /* <DEDUP_REMOVED lines=14> */
.L_x_163:
[----:B------:R-:W-:Y:S05]  /*7190*/  BSYNC B0 ;  /* 0x0000000000007941 */ /* 0x000fea0003800000 */
.L_x_162:
        /* <DEDUP_REMOVED lines=14> */
.L_x_165:
[----:B------:R-:W-:Y:S05]  /*7280*/  BSYNC B0 ;  /* 0x0000000000007941 */ /* 0x000fea0003800000 */
.L_x_164:
        /* <DEDUP_REMOVED lines=14> */
.L_x_167:
[----:B------:R-:W-:Y:S05]  /*7370*/  BSYNC B0 ;  /* 0x0000000000007941 */ /* 0x000fea0003800000 */
.L_x_166:
[----:B---3-5:R-:W-:Y:S01]  /*7380*/  HADD2.F32 R61, -RZ, R4.H0_H0 ;  /* 0x20000004ff3d7230 */ /* 0x028fe20000004100 */
        /* <DEDUP_REMOVED lines=12> */
.L_x_169:
[----:B------:R-:W-:Y:S05]  /*7450*/  BSYNC B0 ;  /* 0x0000000000007941 */ /* 0x000fea0003800000 */
.L_x_168:
        /* <DEDUP_REMOVED lines=13> */
.L_x_171:
[----:B------:R-:W-:Y:S05]  /*7530*/  BSYNC B0 ;  /* 0x0000000000007941 */ /* 0x000fea0003800000 */
.L_x_170:
        /* <DEDUP_REMOVED lines=13> */
.L_x_173:
[----:B------:R-:W-:Y:S05]  /*7610*/  BSYNC B0 ;  /* 0x0000000000007941 */ /* 0x000fea0003800000 */
.L_x_172:
        /* <DEDUP_REMOVED lines=13> */
.L_x_175:
[----:B------:R-:W-:Y:S05]  /*76f0*/  BSYNC B0 ;  /* 0x0000000000007941 */ /* 0x000fea0003800000 */
.L_x_174:
        /* <DEDUP_REMOVED lines=13> */
.L_x_177:
[----:B------:R-:W-:Y:S05]  /*77d0*/  BSYNC B0 ;  /* 0x0000000000007941 */ /* 0x000fea0003800000 */
.L_x_176:
        /* <DEDUP_REMOVED lines=11> */
[----:B---3--:R-:W-:Y:S05]  /*7890*/  @!P5 BRA `(.L_x_179) ;  /* 0x000000000004d947 */ /* 0x008fea0003800000 */
[----:B------:R3:W5:Y:S02]  /*78a0*/  LDG.E.LTC128B.U16 R4, desc[UR12][R6.64] ;  /* 0x0000000c06047981 */ /* 0x000764000c1e1520 */
.L_x_179:
[----:B------:R-:W-:Y:S05]  /*78b0*/  BSYNC B0 ;  /* 0x0000000000007941 */ /* 0x000fea0003800000 */
.L_x_178:
        /* <DEDUP_REMOVED lines=13> */
.L_x_181:
[----:B------:R-:W-:Y:S05]  /*7990*/  BSYNC B0 ;  /* 0x0000000000007941 */ /* 0x000fea0003800000 */
.L_x_180:
        /* <DEDUP_REMOVED lines=9> */
[----:B---3--:R-:W-:Y:S02]  /*7a30*/  IADD3.X R7, R19, UR4, RZ, P5, !PT ;  /* 0x0000000413077c10 */ /* 0x008fe4000affe4ff */
[----:B------:R-:W-:-:S13]  /*7a40*/  ISETP.GT.AND P5, PT, R5, 0x88, P0 ;  /* 0x000000880500780c */ /* 0x000fda00007a4270 */
[----:B------:R-:W-:Y:S05]  /*7a50*/  @!P5 BRA `(.L_x_183) ;  /* 0x000000000004d947 */ /* 0x000fea0003800000 */
[----:B------:R3:W5:Y:S02]  /*7a60*/  LDG.E.LTC128B.U16 R4, desc[UR12][R6.64] ;  /* 0x0000000c06047981 */ /* 0x000764000c1e1520 */
.L_x_183:
[----:B------:R-:W-:Y:S05]  /*7a70*/  BSYNC B0 ;  /* 0x0000000000007941 */ /* 0x000fea0003800000 */
.L_x_182:
[----:B---3-5:R-:W-:Y:S01]  /*7a80*/  HADD2.F32 R7, -RZ, R4.H0_H0 ;  /* 0x20000004ff077230 */ /* 0x028fe20000004100 */
[----:B------:R-:W-:Y:S04]  /*7a90*/  BSSY B0, `(.L_x_184) ;  /* 0x000000d000007945 */ /* 0x000fe80003800000 */
[----:B------:R-:W-:-:S04]  /*7aa0*/  FMUL R6, R7, R2 ;  /* 0x0000000207067220 */ /* 0x000fc80000400000 */
[----:B------:R-:W-:-:S05]  /*7ab0*/  FFMA R6, R87, R0, R6 ;  /* 0x0000000057067223 */ /* 0x000fca0000000006 */
[----:B------:R-:W-:-:S04]  /*7ac0*/  F2FP.F16.F32.PACK_AB R6, RZ, R6 ;  /* 0x00000006ff06723e */ /* 0x000fc800000000ff */
[----:B------:R-:W-:-:S05]  /*7ad0*/  PRMT R11, R6, 0x7610, R11 ;  /* 0x00007610060b7816 */ /* 0x000fca000000000b */
        /* <DEDUP_REMOVED lines=8> */
.L_x_185:
[----:B------:R-:W-:Y:S05]  /*7b60*/  BSYNC B0 ;  /* 0x0000000000007941 */ /* 0x000fea0003800000 */
.L_x_184:
        /* <DEDUP_REMOVED lines=11> */
[----:B0-----:R-:W-:-:S04]  /*7c20*/  IADD3 R18, P6, R16, UR21, RZ ;  /* 0x0000001510127c10 */ /* 0x001fc8000ffde0ff */
[----:B------:R-:W-:-:S05]  /*7c30*/  IADD3.X R19, R17, UR4, RZ, P6, !PT ;  /* 0x0000000411137c10 */ /* 0x000fca000b7fe4ff */
[----:B------:R3:W5:Y:S04]  /*7c40*/  LDG.E.LTC128B.U16 R4, desc[UR12][R18.64] ;  /* 0x0000000c12047981 */ /* 0x000768000c1e1520 */
.L_x_187:
[----:B------:R-:W-:Y:S05]  /*7c50*/  BSYNC B0 ;  /* 0x0000000000007941 */ /* 0x000fea0003800000 */
.L_x_186:
[----:B0--3-5:R-:W-:Y:S01]  /*7c60*/  HADD2.F32 R19, -RZ, R4.H0_H0 ;  /* 0x20000004ff137230 */ /* 0x029fe20000004100 */
[----:B------:R-:W-:Y:S01]  /*7c70*/  ISETP.GT.AND P4, PT, R5, 0xc8, P4 ;  /* 0x000000c80500780c */ /* 0x000fe20002784270 */
[----:B------:R-:W-:Y:S03]  /*7c80*/  BSSY B0, `(.L_x_188) ;  /* 0x000000b000007945 */ /* 0x000fe60003800000 */
[----:B------:R-:W-:-:S04]  /*7c90*/  FMUL R12, R19, R2 ;  /* 0x00000002130c7220 */ /* 0x000fc80000400000 */
[----:B------:R-:W-:-:S05]  /*7ca0*/  FFMA R12, R25, R0, R12 ;  /* 0x00000000190c7223 */ /* 0x000fca000000000c */
[----:B------:R-:W-:-:S05]  /*7cb0*/  F2FP.F16.F32.PACK_AB R12, RZ, R12 ;  /* 0x0000000cff0c723e */ /* 0x000fca00000000ff */
[----:B------:R0:W-:Y:S01]  /*7cc0*/  @P5 STG.E.U16 desc[UR12][R60.64], R12 ;  /* 0x0000000c3c005986 */ /* 0x0001e2000c10150c */
[----:B------:R-:W-:-:S05]  /*7cd0*/  IADD3 R18, P5, R20, R13, RZ ;  /* 0x0000000d14127210 */ /* 0x000fca0007fbe0ff */
[----:B------:R-:W-:Y:S01]  /*7ce0*/  IMAD.X R19, R21, 0x1, R15, P5 ;  /* 0x0000000115137824 */ /* 0x000fe200028e060f */
[----:B------:R-:W-:Y:S07]  /*7cf0*/  @!P4 BRA `(.L_x_189) ;  /* 0x00000000000cc947 */ /* 0x000fee0003800000 */
[----:B0-----:R-:W-:-:S04]  /*7d00*/  IADD3 R12, P5, R56, UR22, RZ ;  /* 0x00000016380c7c10 */ /* 0x001fc8000ffbe0ff */
[----:B------:R-:W-:-:S05]  /*7d10*/  IADD3.X R13, R57, UR4, RZ, P5, !PT ;  /* 0x00000004390d7c10 */ /* 0x000fca000affe4ff */
[----:B------:R3:W5:Y:S04]  /*7d20*/  LDG.E.LTC128B.U16 R4, desc[UR12][R12.64] ;  /* 0x0000000c0c047981 */ /* 0x000768000c1e1520 */
.L_x_189:
[----:B------:R-:W-:Y:S05]  /*7d30*/  BSYNC B0 ;  /* 0x0000000000007941 */ /* 0x000fea0003800000 */
.L_x_188:
        /* <DEDUP_REMOVED lines=11> */
[----:B0-----:R-:W-:-:S04]  /*7df0*/  IADD3 R12, P5, R56, UR21, RZ ;  /* 0x00000015380c7c10 */ /* 0x001fc8000ffbe0ff */
[----:B------:R-:W-:-:S05]  /*7e00*/  IADD3.X R13, R57, UR4, RZ, P5, !PT ;  /* 0x00000004390d7c10 */ /* 0x000fca000affe4ff */
[----:B------:R3:W5:Y:S04]  /*7e10*/  LDG.E.LTC128B.U16 R4, desc[UR12][R12.64] ;  /* 0x0000000c0c047981 */ /* 0x000768000c1e1520 */
.L_x_191:
[----:B------:R-:W-:Y:S05]  /*7e20*/  BSYNC B0 ;  /* 0x0000000000007941 */ /* 0x000fea0003800000 */
.L_x_190:
[----:B-----5:R-:W-:Y:S01]  /*7e30*/  HADD2.F32 R3, -RZ, R4.H0_H0 ;  /* 0x20000004ff037230 */ /* 0x020fe20000004100 */
[----:B------:R-:W-:Y:S01]  /*7e40*/  LOP3.LUT P5, RZ, R120, 0x4, RZ, 0xc0, !PT ;  /* 0x0000000478ff7812 */ /* 0x000fe200078ac0ff */
[----:B------:R-:W-:Y:S03]  /*7e50*/  BSSY B0, `(.L_x_192) ;  /* 0x000000c000007945 */ /* 0x000fe60003800000 */
[----:B0--3--:R-:W-:-:S04]  /*7e60*/  FMUL R12, R3, R2 ;  /* 0x00000002030c7220 */ /* 0x009fc80000400000 */
[----:B------:R-:W-:-:S05]  /*7e70*/  FFMA R12, R27, R0, R12 ;  /* 0x000000001b0c7223 */ /* 0x000fca000000000c */
[----:B------:R-:W-:-:S05]  /*7e80*/  F2FP.F16.F32.PACK_AB R12, RZ, R12 ;  /* 0x0000000cff0c723e */ /* 0x000fca00000000ff */
[----:B------:R0:W-:Y:S01]  /*7e90*/  @P4 STG.E.U16 desc[UR12][R22.64], R12 ;  /* 0x0000000c16004986 */ /* 0x0001e2000c10150c */
[----:B------:R-:W-:-:S05]  /*7ea0*/  IADD3 R18, P4, R8, R89, RZ ;  /* 0x0000005908127210 */ /* 0x000fca0007f9e0ff */
[----:B------:R-:W-:Y:S01]  /*7eb0*/  IMAD.X R19, R9, 0x1, R15, P4 ;  /* 0x0000000109137824 */ /* 0x000fe200020e060f */
[----:B------:R-:W-:-:S13]  /*7ec0*/  ISETP.GT.AND P4, PT, R5, 0xc0, P5 ;  /* 0x000000c00500780c */ /* 0x000fda0002f84270 */
[----:B0-----:R-:W-:Y:S05]  /*7ed0*/  @!P4 BRA `(.L_x_193) ;  /* 0x00000000000cc947 */ /* 0x001fea0003800000 */
[----:B------:R-:W-:-:S04]  /*7ee0*/  IADD3 R12, P5, R16, UR20, RZ ;  /* 0x00000014100c7c10 */ /* 0x000fc8000ffbe0ff */
[----:B------:R-:W-:-:S05]  /*7ef0*/  IADD3.X R13, R17, UR4, RZ, P5, !PT ;  /* 0x00000004110d7c10 */ /* 0x000fca000affe4ff */
[----:B------:R0:W5:Y:S04]  /*7f00*/  LDG.E.LTC128B.U16 R4, desc[UR12][R12.64] ;  /* 0x0000000c0c047981 */ /* 0x000168000c1e1520 */
.L_x_193:
[----:B------:R-:W-:Y:S05]  /*7f10*/  BSYNC B0 ;  /* 0x0000000000007941 */ /* 0x000fea0003800000 */
.L_x_192:
        /* <DEDUP_REMOVED lines=14> */
.L_x_195:
[----:B------:R-:W-:Y:S05]  /*8000*/  BSYNC B0 ;  /* 0x0000000000007941 */ /* 0x000fea0003800000 */
.L_x_194:
[----:B-----5:R-:W-:Y:S01]  /*8010*/  HADD2.F32 R3, -RZ, R4.H0_H0 ;  /* 0x20000004ff037230 */ /* 0x020fe20000004100 */
[----:B------:R-:W-:Y:S01]  /*8020*/  LOP3.LUT P5, RZ, R120, 0x4, RZ, 0xc0, !PT ;  /* 0x0000000478ff7812 */ /* 0x000fe200078ac0ff */
[----:B------:R-:W-:Y:S03]  /*8030*/  BSSY B0, `(.L_x_196) ;  /* 0x000000c000007945 */ /* 0x000fe60003800000 */
[----:B---3--:R-:W-:-:S04]  /*8040*/  FMUL R6, R3, R2 ;  /* 0x0000000203067220 */ /* 0x008fc80000400000 */
[----:B------:R-:W-:-:S05]  /*8050*/  FFMA R6, R29, R0, R6 ;  /* 0x000000001d067223 */ /* 0x000fca0000000006 */
[----:B------:R-:W-:-:S05]  /*8060*/  F2FP.F16.F32.PACK_AB R6, RZ, R6 ;  /* 0x00000006ff06723e */ /* 0x000fca00000000ff */
[----:B------:R3:W-:Y:S01]  /*8070*/  @P4 STG.E.U16 desc[UR12][R10.64], R6 ;  /* 0x000000060a004986 */ /* 0x0007e2000c10150c */
[----:B0-----:R-:W-:-:S05]  /*8080*/  IADD3 R12, P4, R20, R123, RZ ;  /* 0x0000007b140c7210 */ /* 0x001fca0007f9e0ff */
[----:B------:R-:W-:Y:S01]  /*8090*/  IMAD.X R13, R21, 0x1, R15, P4 ;  /* 0x00000001150d7824 */ /* 0x000fe200020e060f */
[----:B------:R-:W-:-:S13]  /*80a0*/  ISETP.GT.AND P4, PT, R5, 0xc8, P5 ;  /* 0x000000c80500780c */ /* 0x000fda0002f84270 */
[----:B---3--:R-:W-:Y:S05]  /*80b0*/  @!P4 BRA `(.L_x_197) ;  /* 0x00000000000cc947 */ /* 0x008fea0003800000 */
[----:B------:R-:W-:-:S04]  /*80c0*/  IADD3 R6, P5, R56, UR20, RZ ;  /* 0x0000001438067c10 */ /* 0x000fc8000ffbe0ff */
[----:B------:R-:W-:-:S05]  /*80d0*/  IADD3.X R7, R57, UR4, RZ, P5, !PT ;  /* 0x0000000439077c10 */ /* 0x000fca000affe4ff */
[----:B------:R0:W5:Y:S04]  /*80e0*/  LDG.E.LTC128B.U16 R4, desc[UR12][R6.64] ;  /* 0x0000000c06047981 */ /* 0x000168000c1e1520 */
.L_x_197:
[----:B------:R-:W-:Y:S05]  /*80f0*/  BSYNC B0 ;  /* 0x0000000000007941 */ /* 0x000fea0003800000 */
.L_x_196:
[----:B-----5:R-:W-:Y:S01]  /*8100*/  HADD2.F32 R3, -RZ, R4.H0_H0 ;  /* 0x20000004ff037230 */ /* 0x020fe20000004100 */
        /* <DEDUP_REMOVED lines=12> */
.L_x_199:
[----:B------:R-:W-:Y:S05]  /*81d0*/  BSYNC B0 ;  /* 0x0000000000007941 */ /* 0x000fea0003800000 */
.L_x_198:
        /* <DEDUP_REMOVED lines=14> */
.L_x_201:
[----:B------:R-:W-:Y:S05]  /*82c0*/  BSYNC B0 ;  /* 0x0000000000007941 */ /* 0x000fea0003800000 */
.L_x_200:
        /* <DEDUP_REMOVED lines=14> */
.L_x_203:
[----:B------:R-:W-:Y:S05]  /*83b0*/  BSYNC B0 ;  /* 0x0000000000007941 */ /* 0x000fea0003800000 */
.L_x_202:
        /* <DEDUP_REMOVED lines=14> */
.L_x_205:
[----:B------:R-:W-:Y:S05]  /*84a0*/  BSYNC B0 ;  /* 0x0000000000007941 */ /* 0x000fea0003800000 */
.L_x_204:
        /* <DEDUP_REMOVED lines=13> */
.L_x_207:
[----:B------:R-:W-:Y:S05]  /*8580*/  BSYNC B0 ;  /* 0x0000000000007941 */ /* 0x000fea0003800000 */
.L_x_206:
        /* <DEDUP_REMOVED lines=14> */
.L_x_209:
[----:B------:R-:W-:Y:S05]  /*8670*/  BSYNC B0 ;  /* 0x0000000000007941 */ /* 0x000fea0003800000 */
.L_x_208:
        /* <DEDUP_REMOVED lines=14> */
.L_x_211:
[----:B------:R-:W-:Y:S05]  /*8760*/  BSYNC B0 ;  /* 0x0000000000007941 */ /* 0x000fea0003800000 */
.L_x_210:
        /* <DEDUP_REMOVED lines=14> */
.L_x_213:
[----:B------:R-:W-:Y:S05]  /*8850*/  BSYNC B0 ;  /* 0x0000000000007941 */ /* 0x000fea0003800000 */
.L_x_212:
        /* <DEDUP_REMOVED lines=13> */
.L_x_215:
[----:B------:R-:W-:Y:S05]  /*8930*/  BSYNC B0 ;  /* 0x0000000000007941 */ /* 0x000fea0003800000 */
.L_x_214:
        /* <DEDUP_REMOVED lines=14> */
.L_x_217:
[----:B------:R-:W-:Y:S05]  /*8a20*/  BSYNC B0 ;  /* 0x0000000000007941 */ /* 0x000fea0003800000 */
.L_x_216:
        /* <DEDUP_REMOVED lines=14> */
.L_x_219:
[----:B------:R-:W-:Y:S05]  /*8b10*/  BSYNC B0 ;  /* 0x0000000000007941 */ /* 0x000fea0003800000 */
.L_x_218:
[----:B-----5:R-:W-:Y:S01]  /*8b20*/  HADD2.F32 R3, -RZ, R4.H0_H0 ;  /* 0x20000004ff037230 */ /* 0x020fe20000004100 */
[----:B------:R-:W-:Y:S01]  /*8b30*/  LOP3.LUT P5, RZ, R120, 0x100, RZ, 0xc0, !PT ;  /* 0x0000010078ff7812 */ /* 0x000fe200078ac0ff */
[----:B------:R-:W-:Y:S03]  /*8b40*/  BSSY B0, `(.L_x_220) ;  /* 0x000000a000007945 */ /* 0x000fe60003800000 */
[----:B0--3--:R-:W-:-:S04]  /*8b50*/  FMUL R6, R3, R2 ;  /* 0x0000000203067220 */ /* 0x009fc80000400000 */
[----:B------:R-:W-:-:S05]  /*8b60*/  FFMA R6, R41, R0, R6 ;  /* 0x0000000029067223 */ /* 0x000fca0000000006 */
[----:B------:R-:W-:-:S05]  /*8b70*/  F2FP.F16.F32.PACK_AB R6, RZ, R6 ;  /* 0x00000006ff06723e */ /* 0x000fca00000000ff */
[----:B------:R0:W-:Y:S01]  /*8b80*/  @P4 STG.E.U16 desc[UR12][R22.64], R6 ;  /* 0x0000000616004986 */ /* 0x0001e2000c10150c */
[----:B------:R-:W-:-:S13]  /*8b90*/  ISETP.GT.AND P4, PT, R5, 0xc8, P5 ;  /* 0x000000c80500780c */ /* 0x000fda0002f84270 */
[----:B0-----:R-:W-:Y:S05]  /*8ba0*/  @!P4 BRA `(.L_x_221) ;  /* 0x00000000000cc947 */ /* 0x001fea0003800000 */
[----:B------:R-:W-:-:S04]  /*8bb0*/  IADD3 R6, P5, R56, UR14, RZ ;  /* 0x0000000e38067c10 */ /* 0x000fc8000ffbe0ff */
[----:B------:R-:W-:-:S05]  /*8bc0*/  IADD3.X R7, R57, UR4, RZ, P5, !PT ;  /* 0x0000000439077c10 */ /* 0x000fca000affe4ff */
[----:B------:R0:W5:Y:S04]  /*8bd0*/  LDG.E.LTC128B.U16 R4, desc[UR12][R6.64] ;  /* 0x0000000c06047981 */ /* 0x000168000c1e1520 */
.L_x_221:
[----:B------:R-:W-:Y:S05]  /*8be0*/  BSYNC B0 ;  /* 0x0000000000007941 */ /* 0x000fea0003800000 */
.L_x_220:
[----:B-----5:R-:W-:Y:S01]  /*8bf0*/  HADD2.F32 R3, -RZ, R4.H0_H0 ;  /* 0x20000004ff037230 */ /* 0x020fe20000004100 */
[----:B------:R-:W-:Y:S04]  /*8c00*/  BSSY B0, `(.L_x_222) ;  /* 0x000000a000007945 */ /* 0x000fe80003800000 */
[----:B------:R-:W-:-:S04]  /*8c10*/  FMUL R3, R3, R2 ;  /* 0x0000000203037220 */ /* 0x000fc80000400000 */
[----:B------:R-:W-:-:S05]  /*8c20*/  FFMA R3, R42, R0, R3 ;  /* 0x000000002a037223 */ /* 0x000fca0000000003 */
[----:B------:R-:W-:-:S05]  /*8c30*/  F2FP.F16.F32.PACK_AB R3, RZ, R3 ;  /* 0x00000003ff03723e */ /* 0x000fca00000000ff */
[----:B------:R3:W-:Y:S01]  /*8c40*/  @P4 STG.E.U16 desc[UR12][R10.64], R3 ;  /* 0x000000030a004986 */ /* 0x0007e2000c10150c */
[----:B------:R-:W-:-:S13]  /*8c50*/  ISETP.GT.AND P4, PT, R5, 0xc8, P6 ;  /* 0x000000c80500780c */ /* 0x000fda0003784270 */
[----:B---3--:R-:W-:Y:S05]  /*8c60*/  @!P4 BRA `(.L_x_223) ;  /* 0x00000000000cc947 */ /* 0x008fea0003800000 */
[----:B0-----:R-:W-:-:S04]  /*8c70*/  IADD3 R6, P5, R56, UR11, RZ ;  /* 0x0000000b38067c10 */ /* 0x001fc8000ffbe0ff */
[----:B------:R-:W-:-:S05]  /*8c80*/  IADD3.X R7, R57, UR4, RZ, P5, !PT ;  /* 0x0000000439077c10 */ /* 0x000fca000affe4ff */
[----:B------:R3:W5:Y:S04]  /*8c90*/  LDG.E.LTC128B.U16 R4, desc[UR12][R6.64] ;  /* 0x0000000c06047981 */ /* 0x000768000c1e1520 */
.L_x_223:
[----:B------:R-:W-:Y:S05]  /*8ca0*/  BSYNC B0 ;  /* 0x0000000000007941 */ /* 0x000fea0003800000 */
.L_x_222:
        /* <DEDUP_REMOVED lines=14> */
.L_x_225:
[----:B------:R-:W-:Y:S05]  /*8d90*/  BSYNC B0 ;  /* 0x0000000000007941 */ /* 0x000fea0003800000 */
.L_x_224:
        /* <DEDUP_REMOVED lines=14> */
.L_x_227:
[----:B------:R-:W-:Y:S05]  /*8e80*/  BSYNC B0 ;  /* 0x0000000000007941 */ /* 0x000fea0003800000 */
.L_x_226:
[----:B-----5:R-:W-:Y:S01]  /*8e90*/  HADD2.F32 R3, -RZ, R4.H0_H0 ;  /* 0x20000004ff037230 */ /* 0x020fe20000004100 */
[----:B------:R-:W-:Y:S01]  /*8ea0*/  LOP3.LUT P5, RZ, R120, 0x200, RZ, 0xc0, !PT ;  /* 0x0000020078ff7812 */ /* 0x000fe200078ac0ff */
[----:B------:R-:W-:Y:S03]  /*8eb0*/  BSSY B0, `(.L_x_228) ;  /* 0x000000a000007945 */ /* 0x000fe60003800000 */
[----:B0--3--:R-:W-:Y:S01]  /*8ec0*/  FMUL R6, R3, R2 ;  /* 0x0000000203067220 */ /* 0x009fe20000400000 */
[----:B------:R-:W-:-:S03]  /*8ed0*/  ISETP.GT.AND P5, PT, R5, 0xc8, P5 ;  /* 0x000000c80500780c */ /* 0x000fc60002fa4270 */
[----:B------:R-:W-:-:S05]  /*8ee0*/  FFMA R6, R45, R0, R6 ;  /* 0x000000002d067223 */ /* 0x000fca0000000006 */
[----:B------:R-:W-:-:S05]  /*8ef0*/  F2FP.F16.F32.PACK_AB R6, RZ, R6 ;  /* 0x00000006ff06723e */ /* 0x000fca00000000ff */
[----:B------:R0:W-:Y:S01]  /*8f00*/  @P4 STG.E.U16 desc[UR12][R12.64], R6 ;  /* 0x000000060c004986 */ /* 0x0001e2000c10150c */
[----:B------:R-:W-:Y:S05]  /*8f10*/  @!P5 BRA `(.L_x_229) ;  /* 0x00000000000cd947 */ /* 0x000fea0003800000 */
[----:B0-----:R-:W-:-:S04]  /*8f20*/  IADD3 R6, P4, R56, UR10, RZ ;  /* 0x0000000a38067c10 */ /* 0x001fc8000ff9e0ff */
[----:B------:R-:W-:-:S05]  /*8f30*/  IADD3.X R7, R57, UR4, RZ, P4, !PT ;  /* 0x0000000439077c10 */ /* 0x000fca000a7fe4ff */
[----:B------:R3:W5:Y:S04]  /*8f40*/  LDG.E.LTC128B.U16 R4, desc[UR12][R6.64] ;  /* 0x0000000c06047981 */ /* 0x000768000c1e1520 */
.L_x_229:
[----:B------:R-:W-:Y:S05]  /*8f50*/  BSYNC B0 ;  /* 0x0000000000007941 */ /* 0x000fea0003800000 */
.L_x_228:
[----:B-----5:R-:W-:Y:S01]  /*8f60*/  HADD2.F32 R3, -RZ, R4.H0_H0 ;  /* 0x20000004ff037230 */ /* 0x020fe20000004100 */
[----:B0--3--:R-:W-:Y:S01]  /*8f70*/  IADD3 R6, P4, R20, R101, RZ ;  /* 0x0000006514067210 */ /* 0x009fe20007f9e0ff */
[----:B------:R-:W-:Y:S01]  /*8f80*/  BSSY B0, `(.L_x_230) ;  /* 0x000000b000007945 */ /* 0x000fe20003800000 */
[----:B------:R-:W-:Y:S02]  /*8f90*/  ISETP.GT.AND P6, PT, R5, 0xc8, P6 ;  /* 0x000000c80500780c */ /* 0x000fe400037c4270 */
[----:B------:R-:W-:Y:S01]  /*8fa0*/  FMUL R3, R3, R2 ;  /* 0x0000000203037220 */ /* 0x000fe20000400000 */
[----:B------:R-:W-:-:S03]  /*8fb0*/  IMAD.X R7, R21, 0x1, R15, P4 ;  /* 0x0000000115077824 */ /* 0x000fc600020e060f */
[----:B------:R-:W-:-:S05]  /*8fc0*/  FFMA R3, R46, R0, R3 ;  /* 0x000000002e037223 */ /* 0x000fca0000000003 */
[----:B------:R-:W-:-:S05]  /*8fd0*/  F2FP.F16.F32.PACK_AB R3, RZ, R3 ;  /* 0x00000003ff03723e */ /* 0x000fca00000000ff */
[----:B------:R0:W-:Y:S01]  /*8fe0*/  @P5 STG.E.U16 desc[UR12][R6.64], R3 ;  /* 0x0000000306005986 */ /* 0x0001e2000c10150c */
[----:B------:R-:W-:Y:S05]  /*8ff0*/  @!P6 BRA `(.L_x_231) ;  /* 0x00000000000ce947 */ /* 0x000fea0003800000 */
[----:B0-----:R-:W-:-:S04]  /*9000*/  IADD3 R6, P4, R56, UR9, RZ ;  /* 0x0000000938067c10 */ /* 0x001fc8000ff9e0ff */
[----:B------:R-:W-:-:S05]  /*9010*/  IADD3.X R7, R57, UR4, RZ, P4, !PT ;  /* 0x0000000439077c10 */ /* 0x000fca000a7fe4ff */
[----:B------:R3:W5:Y:S04]  /*9020*/  LDG.E.LTC128B.U16 R4, desc[UR12][R6.64] ;  /* 0x0000000c06047981 */ /* 0x000768000c1e1520 */
.L_x_231:
[----:B------:R-:W-:Y:S05]  /*9030*/  BSYNC B0 ;  /* 0x0000000000007941 */ /* 0x000fea0003800000 */
.L_x_230:
[----:B0----5:R-:W-:Y:S01]  /*9040*/  HADD2.F32 R3, -RZ, R4.H0_H0 ;  /* 0x20000004ff037230 */ /* 0x021fe20000004100 */
[----:B------:R-:W-:Y:S01]  /*9050*/  ISETP.GT.AND P4, PT, R5, 0xc0, P3 ;  /* 0x000000c00500780c */ /* 0x000fe20001f84270 */
[----:B------:R-:W-:Y:S03]  /*9060*/  BSSY B0, `(.L_x_232) ;  /* 0x000000b000007945 */ /* 0x000fe60003800000 */
[----:B---3--:R-:W-:-:S04]  /*9070*/  FMUL R6, R3, R2 ;  /* 0x0000000203067220 */ /* 0x008fc80000400000 */
[----:B------:R-:W-:Y:S01]  /*9080*/  FFMA R47, R47, R0, R6 ;  /* 0x000000002f2f7223 */ /* 0x000fe20000000006 */
[----:B------:R-:W-:-:S04]  /*9090*/  IADD3 R6, P5, R20, R103, RZ ;  /* 0x0000006714067210 */ /* 0x000fc80007fbe0ff */
[----:B------:R-:W-:Y:S01]  /*90a0*/  F2FP.F16.F32.PACK_AB R47, RZ, R47 ;  /* 0x0000002fff2f723e */ /* 0x000fe200000000ff */
[----:B------:R-:W-:-:S05]  /*90b0*/  IMAD.X R7, R21, 0x1, R15, P5 ;  /* 0x0000000115077824 */ /* 0x000fca00028e060f */
[----:B------:R0:W-:Y:S01]  /*90c0*/  @P6 STG.E.U16 desc[UR12][R6.64], R47 ;  /* 0x0000002f06006986 */ /* 0x0001e2000c10150c */
[----:B------:R-:W-:Y:S05]  /*90d0*/  @!P4 BRA `(.L_x_233) ;  /* 0x00000000000cc947 */ /* 0x000fea0003800000 */
[----:B0-----:R-:W-:-:S04]  /*90e0*/  IADD3 R6, P5, R16, UR8, RZ ;  /* 0x0000000810067c10 */ /* 0x001fc8000ffbe0ff */
[----:B------:R-:W-:-:S05]  /*90f0*/  IADD3.X R7, R17, UR4, RZ, P5, !PT ;  /* 0x0000000411077c10 */ /* 0x000fca000affe4ff */
[----:B------:R3:W5:Y:S04]  /*9100*/  LDG.E.LTC128B.U16 R4, desc[UR12][R6.64] ;  /* 0x0000000c06047981 */ /* 0x000768000c1e1520 */
.L_x_233:
[----:B------:R-:W-:Y:S05]  /*9110*/  BSYNC B0 ;  /* 0x0000000000007941 */ /* 0x000fea0003800000 */
.L_x_232:
        /* <DEDUP_REMOVED lines=13> */
.L_x_235:
[----:B------:R-:W-:Y:S05]  /*91f0*/  BSYNC B0 ;  /* 0x0000000000007941 */ /* 0x000fea0003800000 */
.L_x_234:
        /* <DEDUP_REMOVED lines=13> */
.L_x_237:
[----:B------:R-:W-:Y:S05]  /*92d0*/  BSYNC B0 ;  /* 0x0000000000007941 */ /* 0x000fea0003800000 */
.L_x_236:
        /* <DEDUP_REMOVED lines=13> */
.L_x_239:
[----:B------:R-:W-:Y:S05]  /*93b0*/  BSYNC B0 ;  /* 0x0000000000007941 */ /* 0x000fea0003800000 */
.L_x_238:
        /* <DEDUP_REMOVED lines=13> */
.L_x_241:
[----:B------:R-:W-:Y:S05]  /*9490*/  BSYNC B0 ;  /* 0x0000000000007941 */ /* 0x000fea0003800000 */
.L_x_240:
[----:B-----5:R-:W-:Y:S01]  /*94a0*/  HADD2.F32 R3, -RZ, R4.H0_H0 ;  /* 0x20000004ff037230 */ /* 0x020fe20000004100 */
[----:B0--3--:R-:W-:Y:S01]  /*94b0*/  IADD3 R6, P4, R8, R109, RZ ;  /* 0x0000006d08067210 */ /* 0x009fe20007f9e0ff */
[----:B------:R-:W-:Y:S01]  /*94c0*/  BSSY B0, `(.L_x_242) ;  /* 0x000000b000007945 */ /* 0x000fe20003800000 */
[----:B------:R-:W-:Y:S02]  /*94d0*/  ISETP.GT.AND P2, PT, R5, 0xc0, P0 ;  /* 0x000000c00500780c */ /* 0x000fe40000744270 */
[----:B------:R-:W-:Y:S01]  /*94e0*/  FMUL R3, R3, R2 ;  /* 0x0000000203037220 */ /* 0x000fe20000400000 */
[----:B------:R-:W-:Y:S01]  /*94f0*/  IMAD.X R7, R9, 0x1, R15, P4 ;  /* 0x0000000109077824 */ /* 0x000fe200020e060f */
[----:B------:R-:W-:Y:S02]  /*9500*/  IADD3 R10, P4, R16, UR5, RZ ;  /* 0x00000005100a7c10 */ /* 0x000fe4000ff9e0ff */
[----:B------:R-:W-:Y:S02]  /*9510*/  FFMA R3, R52, R0, R3 ;  /* 0x0000000034037223 */ /* 0x000fe40000000003 */
[----:B------:R-:W-:-:S03]  /*9520*/  IADD3.X R11, R17, UR4, RZ, P4, !PT ;  /* 0x00000004110b7c10 */ /* 0x000fc6000a7fe4ff */
[----:B------:R-:W-:-:S05]  /*9530*/  F2FP.F16.F32.PACK_AB R3, RZ, R3 ;  /* 0x00000003ff03723e */ /* 0x000fca00000000ff */
[----:B------:R0:W-:Y:S01]  /*9540*/  @P3 STG.E.U16 desc[UR12][R6.64], R3 ;  /* 0x0000000306003986 */ /* 0x0001e2000c10150c */
[----:B------:R-:W-:Y:S05]  /*9550*/  @!P2 BRA `(.L_x_243) ;  /* 0x000000000004a947 */ /* 0x000fea0003800000 */
[----:B------:R3:W5:Y:S02]  /*9560*/  LDG.E.LTC128B.U16 R4, desc[UR12][R10.64] ;  /* 0x0000000c0a047981 */ /* 0x000764000c1e1520 */
.L_x_243:
[----:B------:R-:W-:Y:S05]  /*9570*/  BSYNC B0 ;  /* 0x0000000000007941 */ /* 0x000fea0003800000 */
.L_x_242:
[----:B0----5:R-:W-:Y:S01]  /*9580*/  HADD2.F32 R3, -RZ, R4.H0_H0 ;  /* 0x20000004ff037230 */ /* 0x021fe20000004100 */
[----:B------:R-:W-:Y:S01]  /*9590*/  ISETP.GT.AND P1, PT, R5, 0xc8, P1 ;  /* 0x000000c80500780c */ /* 0x000fe20000f24270 */
[----:B------:R-:W-:Y:S03]  /*95a0*/  BSSY B0, `(.L_x_244) ;  /* 0x000000c000007945 */ /* 0x000fe60003800000 */
[----:B------:R-:W-:Y:S01]  /*95b0*/  FMUL R6, R3, R2 ;  /* 0x0000000203067220 */ /* 0x000fe20000400000 */
[----:B------:R-:W-:-:S03]  /*95c0*/  PRMT R3, R4, 0x7610, R3 ;  /* 0x0000761004037816 */ /* 0x000fc60000000003 */
        /* <DEDUP_REMOVED lines=9> */
.L_x_245:
[----:B------:R-:W-:Y:S05]  /*9660*/  BSYNC B0 ;  /* 0x0000000000007941 */ /* 0x000fea0003800000 */
.L_x_244:
[----:B0----5:R-:W-:Y:S01]  /*9670*/  HADD2.F32 R7, -RZ, R3.H0_H0 ;  /* 0x20000003ff077230 */ /* 0x021fe20000004100 */
[----:B------:R-:W-:Y:S01]  /*9680*/  IADD3 R4, P2, R20, R109, RZ ;  /* 0x0000006d14047210 */ /* 0x000fe20007f5e0ff */
[----:B------:R-:W-:Y:S01]  /*9690*/  BSSY B0, `(.L_x_246) ;  /* 0x000000c000007945 */ /* 0x000fe20003800000 */
[----:B------:R-:W-:Y:S02]  /*96a0*/  ISETP.GT.AND P0, PT, R5, 0xc8, P0 ;  /* 0x000000c80500780c */ /* 0x000fe40000704270 */
[----:B------:R-:W-:Y:S01]  /*96b0*/  FMUL R7, R7, R2 ;  /* 0x0000000207077220 */ /* 0x000fe20000400000 */
[----:B------:R-:W-:Y:S01]  /*96c0*/  IMAD.X R5, R21, 0x1, R15, P2 ;  /* 0x0000000115057824 */ /* 0x000fe200010e060f */
[----:B------:R-:W-:Y:S02]  /*96d0*/  IADD3 R6, P2, R56, UR5, RZ ;  /* 0x0000000538067c10 */ /* 0x000fe4000ff5e0ff */
[----:B------:R-:W-:-:S05]  /*96e0*/  FFMA R7, R54, R0, R7 ;  /* 0x0000000036077223 */ /* 0x000fca0000000007 */
[----:B------:R-:W-:-:S04]  /*96f0*/  F2FP.F16.F32.PACK_AB R7, RZ, R7 ;  /* 0x00000007ff07723e */ /* 0x000fc800000000ff */
[----:B------:R-:W-:Y:S02]  /*9700*/  PRMT R8, R7, 0x7610, R8 ;  /* 0x0000761007087816 */ /* 0x000fe40000000008 */
[----:B------:R-:W-:-:S03]  /*9710*/  IADD3.X R7, R57, UR4, RZ, P2, !PT ;  /* 0x0000000439077c10 */ /* 0x000fc600097fe4ff */
[----:B------:R0:W-:Y:S01]  /*9720*/  @P1 STG.E.U16 desc[UR12][R4.64], R8 ;  /* 0x0000000804001986 */ /* 0x0001e2000c10150c */
[----:B------:R-:W-:Y:S05]  /*9730*/  @!P0 BRA `(.L_x_247) ;  /* 0x0000000000048947 */ /* 0x000fea0003800000 */
[----:B------:R0:W5:Y:S02]  /*9740*/  LDG.E.LTC128B.U16 R3, desc[UR12][R6.64] ;  /* 0x0000000c06037981 */ /* 0x000164000c1e1520 */
.L_x_247:
[----:B------:R-:W-:Y:S05]  /*9750*/  BSYNC B0 ;  /* 0x0000000000007941 */ /* 0x000fea0003800000 */
.L_x_246:
[----:B-----5:R-:W-:-:S05]  /*9760*/  HADD2.F32 R3, -RZ, R3.H0_H0 ;  /* 0x20000003ff037230 */ /* 0x020fca0000004100 */
[----:B0-----:R-:W-:Y:S01]  /*9770*/  FMUL R4, R3, R2 ;  /* 0x0000000203047220 */ /* 0x001fe20000400000 */
[----:B------:R-:W-:-:S03]  /*9780*/  IADD3 R2, P1, R20, R111, RZ ;  /* 0x0000006f14027210 */ /* 0x000fc60007f3e0ff */
[----:B------:R-:W-:Y:S01]  /*9790*/  FFMA R4, R55, R0, R4 ;  /* 0x0000000037047223 */ /* 0x000fe20000000004 */
[----:B------:R-:W-:Y:S09]  /*97a0*/  @!P0 EXIT ;  /* 0x000000000000894d */ /* 0x000ff20003800000 */
[----:B------:R-:W-:Y:S01]  /*97b0*/  F2FP.F16.F32.PACK_AB R4, RZ, R4 ;  /* 0x00000004ff04723e */ /* 0x000fe200000000ff */
[----:B------:R-:W-:-:S05]  /*97c0*/  IMAD.X R3, R21, 0x1, R15, P1 ;  /* 0x0000000115037824 */ /* 0x000fca00008e060f */
[----:B------:R-:W-:Y:S01]  /*97d0*/  STG.E.U16 desc[UR12][R2.64], R4 ;  /* 0x0000000402007986 */ /* 0x000fe2000c10150c */
[----:B------:R-:W-:Y:S05]  /*97e0*/  EXIT ;  /* 0x000000000000794d */ /* 0x000fea0003800000 */
.L_x_27:
[----:B------:R-:W-:Y:S01]  /*97f0*/  ULDC.64 UR4, c[0x0][0x5c8] ;  /* 0x0001720000047ab9 */ /* 0x000fe20000000a00 */
[-C--:B------:R-:W-:Y:S01]  /*9800*/  FMUL R120, R120, R0.reuse ;  /* 0x0000000078787220 */ /* 0x080fe20000400000 */
[----:B------:R-:W-:Y:S01]  /*9810*/  LEA R2, P1, R10, UR4, 0x1 ;  /* 0x000000040a027c11 */ /* 0x000fe2000f8208ff */
[-C--:B------:R-:W-:Y:S01]  /*9820*/  FMUL R121, R121, R0.reuse ;  /* 0x0000000079797220 */ /* 0x080fe20000400000 */
[----:B------:R-:W-:Y:S01]  /*9830*/  ISETP.GT.AND P5, PT, R7, 0x1, PT ;  /* 0x000000010700780c */ /* 0x000fe20003fa4270 */
[----:B------:R-:W-:Y:S01]  /*9840*/  FMUL R122, R122, R0 ;  /* 0x000000007a7a7220 */ /* 0x000fe20000400000 */
[----:B------:R-:W-:Y:S01]  /*9850*/  F2FP.F16.F32.PACK_AB R120, RZ, R120 ;  /* 0x00000078ff78723e */ /* 0x000fe200000000ff */
[-C--:B------:R-:W-:Y:S01]  /*9860*/  FMUL R123, R123, R0.reuse ;  /* 0x000000007b7b7220 */ /* 0x080fe20000400000 */
[----:B------:R-:W-:Y:S01]  /*9870*/  LEA.HI.X R3, R10, UR5, R155, 0x1, P1 ;  /* 0x000000050a037c11 */ /* 0x000fe200088f0c9b */
[-C--:B------:R-:W-:Y:S01]  /*9880*/  FMUL R124, R124, R0.reuse ;  /* 0x000000007c7c7220 */ /* 0x080fe20000400000 */
[----:B------:R-:W-:Y:S01]  /*9890*/  ISETP.GT.AND P1, PT, R5, RZ, P5 ;  /* 0x000000ff0500720c */ /* 0x000fe20002f24270 */
[-C--:B------:R-:W-:Y:S01]  /*98a0*/  FMUL R125, R125, R0.reuse ;  /* 0x000000007d7d7220 */ /* 0x080fe20000400000 */
[C---:B------:R-:W-:Y:S01]  /*98b0*/  ISETP.GT.AND P3, PT, R5.reuse, 0x8, P4 ;  /* 0x000000080500780c */ /* 0x040fe20002764270 */
[----:B------:R0:W-:Y:S01]  /*98c0*/  @P0 STG.E.U16 desc[UR12][R2.64], R120 ;  /* 0x0000007802000986 */ /* 0x0001e2000c10150c */
[----:B------:R-:W-:Y:S01]  /*98d0*/  ISETP.GT.AND P0, PT, R5, 0x8, P5 ;  /* 0x000000080500780c */ /* 0x000fe20002f04270 */
[-C--:B------:R-:W-:Y:S01]  /*98e0*/  FMUL R126, R126, R0.reuse ;  /* 0x000000007e7e7220 */ /* 0x080fe20000400000 */
[----:B------:R-:W-:Y:S01]  /*98f0*/  SHF.L.U64.HI R11, R9, 0x1, R8 ;  /* 0x00000001090b7819 */ /* 0x000fe20000010208 */
[----:B------:R-:W-:Y:S01]  /*9900*/  FMUL R127, R127, R0 ;  /* 0x000000007f7f7220 */ /* 0x000fe20000400000 */
[----:B------:R-:W-:Y:S01]  /*9910*/  LEA R8, P2, R9, R2, 0x1 ;  /* 0x0000000209087211 */ /* 0x000fe200078408ff */
[-C--:B------:R-:W-:Y:S01]  /*9920*/  FMUL R128, R128, R0.reuse ;  /* 0x0000000080807220 */ /* 0x080fe20000400000 */
[----:B------:R-:W-:Y:S01]  /*9930*/  F2FP.F16.F32.PACK_AB R121, RZ, R121 ;  /* 0x00000079ff79723e */ /* 0x000fe200000000ff */
[----:B------:R-:W-:Y:S01]  /*9940*/  FMUL R129, R129, R0 ;  /* 0x0000000081817220 */ /* 0x000fe20000400000 */
[----:B------:R-:W-:Y:S01]  /*9950*/  F2FP.F16.F32.PACK_AB R122, RZ, R122 ;  /* 0x0000007aff7a723e */ /* 0x000fe200000000ff */
[----:B------:R-:W-:Y:S01]  /*9960*/  IMAD.X R9, R11, 0x1, R3, P2 ;  /* 0x000000010b097824 */ /* 0x000fe200010e0603 */
[----:B------:R-:W-:Y:S01]  /*9970*/  F2FP.F16.F32.PACK_AB R123, RZ, R123 ;  /* 0x0000007bff7b723e */ /* 0x000fe200000000ff */
[----:B------:R1:W-:Y:S01]  /*9980*/  @P1 STG.E.U16 desc[UR12][R2.64+0x2], R121 ;  /* 0x0000027902001986 */ /* 0x0003e2000c10150c */
[C---:B------:R-:W-:Y:S01]  /*9990*/  ISETP.GT.AND P6, PT, R7.reuse, 0x8, PT ;  /* 0x000000080700780c */ /* 0x040fe20003fc4270 */
[-C--:B------:R-:W-:Y:S01]  /*99a0*/  FMUL R130, R130, R0.reuse ;  /* 0x0000000082827220 */ /* 0x080fe20000400000 */
[----:B------:R-:W-:Y:S01]  /*99b0*/  ISETP.GT.AND P5, PT, R7, 0x9, PT ;  /* 0x000000090700780c */ /* 0x000fe20003fa4270 */
[----:B------:R-:W-:Y:S01]  /*99c0*/  @P3 STG.E.U16 desc[UR12][R8.64], R122 ;  /* 0x0000007a08003986 */ /* 0x000fe2000c10150c */
[----:B------:R-:W-:Y:S01]  /*99d0*/  ISETP.GT.AND P1, PT, R5, RZ, P6 ;  /* 0x000000ff0500720c */ /* 0x000fe20003724270 */
[----:B------:R-:W-:Y:S01]  /*99e0*/  FMUL R131, R131, R0 ;  /* 0x0000000083837220 */ /* 0x000fe20000400000 */
[C---:B------:R-:W-:Y:S01]  /*99f0*/  ISETP.GT.AND P2, PT, R5.reuse, RZ, P5 ;  /* 0x000000ff0500720c */ /* 0x040fe20002f44270 */
[----:B------:R-:W-:Y:S01]  /*9a00*/  @P0 STG.E.U16 desc[UR12][R8.64+0x2], R123 ;  /* 0x0000027b08000986 */ /* 0x000fe2000c10150c */
[----:B------:R-:W-:Y:S01]  /*9a10*/  ISETP.GT.AND P0, PT, R5, 0x8, P6 ;  /* 0x000000080500780c */ /* 0x000fe20003704270 */
[----:B------:R-:W-:Y:S01]  /*9a20*/  IMAD.SHL.U32 R13, R14, 0x80, RZ ;  /* 0x000000800e0d7824 */ /* 0x000fe200078e00ff */
[----:B------:R-:W-:Y:S01]  /*9a30*/  F2FP.F16.F32.PACK_AB R124, RZ, R124 ;  /* 0x0000007cff7c723e */ /* 0x000fe200000000ff */
[-C--:B------:R-:W-:Y:S01]  /*9a40*/  FMUL R132, R132, R0.reuse ;  /* 0x0000000084847220 */ /* 0x080fe20000400000 */
[----:B------:R-:W-:Y:S01]  /*9a50*/  F2FP.F16.F32.PACK_AB R125, RZ, R125 ;  /* 0x0000007dff7d723e */ /* 0x000fe200000000ff */
[----:B------:R-:W-:Y:S01]  /*9a60*/  FMUL R133, R133, R0 ;  /* 0x0000000085857220 */ /* 0x000fe20000400000 */
[----:B------:R-:W-:Y:S01]  /*9a70*/  F2FP.F16.F32.PACK_AB R126, RZ, R126 ;  /* 0x0000007eff7e723e */ /* 0x000fe200000000ff */
[-C--:B------:R-:W-:Y:S01]  /*9a80*/  FMUL R134, R134, R0.reuse ;  /* 0x0000000086867220 */ /* 0x080fe20000400000 */
[----:B------:R-:W-:Y:S01]  /*9a90*/  ISETP.GT.AND P3, PT, R7, 0x10, PT ;  /* 0x000000100700780c */ /* 0x000fe20003f64270 */
[----:B------:R-:W-:Y:S01]  /*9aa0*/  @P1 STG.E.U16 desc[UR12][R2.64+0x10], R124 ;  /* 0x0000107c02001986 */ /* 0x000fe2000c10150c */
[----:B------:R-:W-:Y:S01]  /*9ab0*/  ISETP.GT.AND P1, PT, R5, 0x8, P5 ;  /* 0x000000080500780c */ /* 0x000fe20002f24270 */
[----:B------:R-:W-:Y:S01]  /*9ac0*/  FMUL R135, R135, R0 ;  /* 0x0000000087877220 */ /* 0x000fe20000400000 */
[----:B------:R-:W-:Y:S01]  /*9ad0*/  F2FP.F16.F32.PACK_AB R127, RZ, R127 ;  /* 0x0000007fff7f723e */ /* 0x000fe200000000ff */
[----:B------:R-:W-:Y:S01]  /*9ae0*/  @P2 STG.E.U16 desc[UR12][R2.64+0x12], R125 ;  /* 0x0000127d02002986 */ /* 0x000fe2000c10150c */
[----:B------:R-:W-:Y:S01]  /*9af0*/  F2FP.F16.F32.PACK_AB R128, RZ, R128 ;  /* 0x00000080ff80723e */ /* 0x000fe200000000ff */
[-C--:B------:R-:W-:Y:S01]  /*9b00*/  FMUL R136, R136, R0.reuse ;  /* 0x0000000088887220 */ /* 0x080fe20000400000 */
[----:B------:R-:W-:Y:S01]  /*9b10*/  ISETP.GT.AND P2, PT, R7, 0x11, PT ;  /* 0x000000110700780c */ /* 0x000fe20003f44270 */
[----:B------:R-:W-:Y:S01]  /*9b20*/  @P0 STG.E.U16 desc[UR12][R8.64+0x10], R126 ;  /* 0x0000107e08000986 */ /* 0x000fe2000c10150c */
[----:B------:R-:W-:Y:S01]  /*9b30*/  ISETP.GT.AND P0, PT, R5, RZ, P3 ;  /* 0x000000ff0500720c */ /* 0x000fe20001f04270 */
[-C--:B------:R-:W-:Y:S01]  /*9b40*/  FMUL R137, R137, R0.reuse ;  /* 0x0000000089897220 */ /* 0x080fe20000400000 */
[----:B------:R-:W-:Y:S01]  /*9b50*/  F2FP.F16.F32.PACK_AB R129, RZ, R129 ;  /* 0x00000081ff81723e */ /* 0x000fe200000000ff */
[----:B------:R-:W-:Y:S01]  /*9b60*/  FMUL R138, R138, R0 ;  /* 0x000000008a8a7220 */ /* 0x000fe20000400000 */
[----:B------:R-:W-:Y:S01]  /*9b70*/  F2FP.F16.F32.PACK_AB R130, RZ, R130 ;  /* 0x00000082ff82723e */ /* 0x000fe200000000ff */
[----:B------:R-:W-:Y:S01]  /*9b80*/  @P1 STG.E.U16 desc[UR12][R8.64+0x12], R127 ;  /* 0x0000127f08001986 */ /* 0x000fe2000c10150c */
[----:B------:R-:W-:Y:S01]  /*9b90*/  F2FP.F16.F32.PACK_AB R131, RZ, R131 ;  /* 0x00000083ff83723e */ /* 0x000fe200000000ff */
[-C--:B------:R-:W-:Y:S01]  /*9ba0*/  FMUL R139, R139, R0.reuse ;  /* 0x000000008b8b7220 */ /* 0x080fe20000400000 */
[----:B------:R-:W-:Y:S01]  /*9bb0*/  SHF.L.U64.HI R15, R14, 0x7, R15 ;  /* 0x000000070e0f7819 */ /* 0x000fe2000001020f */
[-C--:B------:R-:W-:Y:S01]  /*9bc0*/  FMUL R140, R140, R0.reuse ;  /* 0x000000008c8c7220 */ /* 0x080fe20000400000 */
[----:B------:R-:W-:Y:S01]  /*9bd0*/  LOP3.LUT R17, R13, 0x2, RZ, 0xfc, !PT ;  /* 0x000000020d117812 */ /* 0x000fe200078efcff */
[----:B------:R-:W-:Y:S01]  /*9be0*/  FMUL R141, R141, R0 ;  /* 0x000000008d8d7220 */ /* 0x000fe20000400000 */
[----:B------:R-:W-:Y:S01]  /*9bf0*/  F2FP.F16.F32.PACK_AB R132, RZ, R132 ;  /* 0x00000084ff84723e */ /* 0x000fe200000000ff */
[----:B------:R2:W-:Y:S01]  /*9c00*/  @P0 STG.E.U16 desc[UR12][R2.64+0x20], R128 ;  /* 0x0000208002000986 */ /* 0x0005e2000c10150c */
[----:B------:R-:W-:Y:S01]  /*9c10*/  ISETP.GT.AND P0, PT, R5, RZ, P2 ;  /* 0x000000ff0500720c */ /* 0x000fe20001704270 */
[-C--:B------:R-:W-:Y:S01]  /*9c20*/  FMUL R142, R142, R0.reuse ;  /* 0x000000008e8e7220 */ /* 0x080fe20000400000 */
[----:B------:R-:W-:Y:S01]  /*9c30*/  ISETP.GT.AND P1, PT, R7, 0x19, PT ;  /* 0x000000190700780c */ /* 0x000fe20003f24270 */
[-C--:B------:R-:W-:Y:S01]  /*9c40*/  FMUL R143, R143, R0.reuse ;  /* 0x000000008f8f7220 */ /* 0x080fe20000400000 */
[----:B------:R-:W-:Y:S01]  /*9c50*/  F2FP.F16.F32.PACK_AB R133, RZ, R133 ;  /* 0x00000085ff85723e */ /* 0x000fe200000000ff */
[----:B------:R-:W-:Y:S01]  /*9c60*/  FMUL R144, R144, R0 ;  /* 0x0000000090907220 */ /* 0x000fe20000400000 */
[----:B------:R-:W-:Y:S01]  /*9c70*/  F2FP.F16.F32.PACK_AB R134, RZ, R134 ;  /* 0x00000086ff86723e */ /* 0x000fe200000000ff */
[-C--:B------:R-:W-:Y:S01]  /*9c80*/  FMUL R145, R145, R0.reuse ;  /* 0x0000000091917220 */ /* 0x080fe20000400000 */
[----:B------:R-:W-:Y:S01]  /*9c90*/  F2FP.F16.F32.PACK_AB R135, RZ, R135 ;  /* 0x00000087ff87723e */ /* 0x000fe200000000ff */
[----:B------:R-:W-:Y:S01]  /*9ca0*/  FMUL R146, R146, R0 ;  /* 0x0000000092927220 */ /* 0x000fe20000400000 */
[----:B------:R-:W-:Y:S01]  /*9cb0*/  F2FP.F16.F32.PACK_AB R136, RZ, R136 ;  /* 0x00000088ff88723e */ /* 0x000fe200000000ff */
[-C--:B------:R-:W-:Y:S01]  /*9cc0*/  FMUL R147, R147, R0.reuse ;  /* 0x0000000093937220 */ /* 0x080fe20000400000 */
[----:B------:R-:W-:Y:S01]  /*9cd0*/  F2FP.F16.F32.PACK_AB R137, RZ, R137 ;  /* 0x00000089ff89723e */ /* 0x000fe200000000ff */
[----:B------:R3:W-:Y:S01]  /*9ce0*/  @P0 STG.E.U16 desc[UR12][R2.64+0x22], R129 ;  /* 0x0000228102000986 */ /* 0x0007e2000c10150c */
[----:B------:R-:W-:Y:S01]  /*9cf0*/  ISETP.GT.AND P0, PT, R5, 0x8, P3 ;  /* 0x000000080500780c */ /* 0x000fe20001f04270 */
[----:B------:R-:W-:Y:S01]  /*9d00*/  FMUL R148, R148, R0 ;  /* 0x0000000094947220 */ /* 0x000fe20000400000 */
[----:B------:R-:W-:Y:S01]  /*9d10*/  F2FP.F16.F32.PACK_AB R138, RZ, R138 ;  /* 0x0000008aff8a723e */ /* 0x000fe200000000ff */
[-C--:B------:R-:W-:Y:S01]  /*9d20*/  FMUL R149, R149, R0.reuse ;  /* 0x0000000095957220 */ /* 0x080fe20000400000 */
[----:B------:R-:W-:Y:S01]  /*9d30*/  F2FP.F16.F32.PACK_AB R139, RZ, R139 ;  /* 0x0000008bff8b723e */ /* 0x000fe200000000ff */
[----:B------:R-:W-:Y:S01]  /*9d40*/  FMUL R150, R150, R0 ;  /* 0x0000000096967220 */ /* 0x000fe20000400000 */
[----:B------:R-:W-:Y:S01]  /*9d50*/  F2FP.F16.F32.PACK_AB R140, RZ, R140 ;  /* 0x0000008cff8c723e */ /* 0x000fe200000000ff */
[-C--:B------:R-:W-:Y:S01]  /*9d60*/  FMUL R151, R151, R0.reuse ;  /* 0x0000000097977220 */ /* 0x080fe20000400000 */
[----:B------:R-:W-:Y:S01]  /*9d70*/  ISETP.GT.AND P5, PT, R7, 0x29, PT ;  /* 0x000000290700780c */ /* 0x000fe20003fa4270 */
[-C--:B------:R-:W-:Y:S01]  /*9d80*/  FMUL R88, R88, R0.reuse ;  /* 0x0000000058587220 */ /* 0x080fe20000400000 */
[----:B------:R-:W-:Y:S01]  /*9d90*/  F2FP.F16.F32.PACK_AB R141, RZ, R141 ;  /* 0x0000008dff8d723e */ /* 0x000fe200000000ff */
[----:B------:R-:W-:Y:S01]  /*9da0*/  FMUL R89, R89, R0 ;  /* 0x0000000059597220 */ /* 0x000fe20000400000 */
[----:B------:R-:W-:Y:S01]  /*9db0*/  F2FP.F16.F32.PACK_AB R142, RZ, R142 ;  /* 0x0000008eff8e723e */ /* 0x000fe200000000ff */
[----:B------:R-:W-:Y:S01]  /*9dc0*/  @P0 STG.E.U16 desc[UR12][R8.64+0x20], R130 ;  /* 0x0000208208000986 */ /* 0x000fe2000c10150c */
[----:B------:R-:W-:Y:S01]  /*9dd0*/  ISETP.GT.AND P0, PT, R5, 0x8, P2 ;  /* 0x000000080500780c */ /* 0x000fe20001704270 */
[-C--:B------:R-:W-:Y:S01]  /*9de0*/  FMUL R90, R90, R0.reuse ;  /* 0x000000005a5a7220 */ /* 0x080fe20000400000 */
[----:B------:R-:W-:Y:S01]  /*9df0*/  ISETP.GT.AND P2, PT, R7, 0x18, PT ;  /* 0x000000180700780c */ /* 0x000fe20003f44270 */
[-C--:B------:R-:W-:Y:S01]  /*9e00*/  FMUL R91, R91, R0.reuse ;  /* 0x000000005b5b7220 */ /* 0x080fe20000400000 */
[----:B------:R-:W-:Y:S01]  /*9e10*/  F2FP.F16.F32.PACK_AB R143, RZ, R143 ;  /* 0x0000008fff8f723e */ /* 0x000fe200000000ff */
[-C--:B------:R-:W-:Y:S01]  /*9e20*/  FMUL R92, R92, R0.reuse ;  /* 0x000000005c5c7220 */ /* 0x080fe20000400000 */
[----:B------:R-:W-:Y:S01]  /*9e30*/  ISETP.GT.AND P3, PT, R7, 0x30, PT ;  /* 0x000000300700780c */ /* 0x000fe20003f64270 */
[----:B------:R-:W-:Y:S01]  /*9e40*/  FMUL R93, R93, R0 ;  /* 0x000000005d5d7220 */ /* 0x000fe20000400000 */
[----:B------:R-:W-:Y:S01]  /*9e50*/  F2FP.F16.F32.PACK_AB R144, RZ, R144 ;  /* 0x00000090ff90723e */ /* 0x000fe200000000ff */
[-C--:B------:R-:W-:Y:S01]  /*9e60*/  FMUL R94, R94, R0.reuse ;  /* 0x000000005e5e7220 */ /* 0x080fe20000400000 */
[----:B------:R-:W-:Y:S01]  /*9e70*/  F2FP.F16.F32.PACK_AB R145, RZ, R145 ;  /* 0x00000091ff91723e */ /* 0x000fe200000000ff */
[----:B------:R-:W-:Y:S01]  /*9e80*/  FMUL R95, R95, R0 ;  /* 0x000000005f5f7220 */ /* 0x000fe20000400000 */
[----:B------:R-:W-:Y:S01]  /*9e90*/  F2FP.F16.F32.PACK_AB R146, RZ, R146 ;  /* 0x00000092ff92723e */ /* 0x000fe200000000ff */
[----:B------:R-:W-:Y:S01]  /*9ea0*/  @P0 STG.E.U16 desc[UR12][R8.64+0x22], R131 ;  /* 0x0000228308000986 */ /* 0x000fe2000c10150c */
[----:B------:R-:W-:Y:S01]  /*9eb0*/  IADD3 R10, P0, R13, R2, RZ ;  /* 0x000000020d0a7210 */ /* 0x000fe20007f1e0ff */
[-C--:B------:R-:W-:Y:S01]  /*9ec0*/  FMUL R96, R96, R0.reuse ;  /* 0x0000000060607220 */ /* 0x080fe20000400000 */
[----:B------:R-:W-:Y:S01]  /*9ed0*/  F2FP.F16.F32.PACK_AB R147, RZ, R147 ;  /* 0x00000093ff93723e */ /* 0x000fe200000000ff */
[----:B------:R-:W-:Y:S01]  /*9ee0*/  FMUL R97, R97, R0 ;  /* 0x0000000061617220 */ /* 0x000fe20000400000 */
[----:B------:R-:W-:Y:S01]  /*9ef0*/  F2FP.F16.F32.PACK_AB R148, RZ, R148 ;  /* 0x00000094ff94723e */ /* 0x000fe200000000ff */
[--C-:B------:R-:W-:Y:S01]  /*9f00*/  IMAD.X R11, R15, 0x1, R3.reuse, P0 ;  /* 0x000000010f0b7824 */ /* 0x100fe200000e0603 */
[----:B0-----:R-:W-:Y:S01]  /*9f10*/  IADD3 R120, P0, R17, R2, RZ ;  /* 0x0000000211787210 */ /* 0x001fe20007f1e0ff */
[-C--:B------:R-:W-:Y:S01]  /*9f20*/  FMUL R98, R98, R0.reuse ;  /* 0x0000000062627220 */ /* 0x080fe20000400000 */
[----:B------:R-:W-:Y:S01]  /*9f30*/  F2FP.F16.F32.PACK_AB R149, RZ, R149 ;  /* 0x00000095ff95723e */ /* 0x000fe200000000ff */
[----:B------:R-:W-:Y:S01]  /*9f40*/  FMUL R99, R99, R0 ;  /* 0x0000000063637220 */ /* 0x000fe20000400000 */
[----:B------:R-:W-:Y:S01]  /*9f50*/  F2FP.F16.F32.PACK_AB R150, RZ, R150 ;  /* 0x00000096ff96723e */ /* 0x000fe200000000ff */
[----:B-1----:R-:W-:Y:S01]  /*9f60*/  IMAD.X R121, R15, 0x1, R3, P0 ;  /* 0x000000010f797824 */ /* 0x002fe200000e0603 */
[----:B------:R-:W-:Y:S01]  /*9f70*/  ISETP.GT.AND P0, PT, R5, RZ, P2 ;  /* 0x000000ff0500720c */ /* 0x000fe20001704270 */
[-C--:B------:R-:W-:Y:S01]  /*9f80*/  FMUL R100, R100, R0.reuse ;  /* 0x0000000064647220 */ /* 0x080fe20000400000 */
[----:B------:R-:W-:Y:S01]  /*9f90*/  F2FP.F16.F32.PACK_AB R151, RZ, R151 ;  /* 0x00000097ff97723e */ /* 0x000fe200000000ff */
[-C--:B------:R-:W-:Y:S01]  /*9fa0*/  FMUL R101, R101, R0.reuse ;  /* 0x0000000065657220 */ /* 0x080fe20000400000 */
[----:B------:R-:W-:Y:S01]  /*9fb0*/  LOP3.LUT R21, R13, 0x10, RZ, 0xfc, !PT ;  /* 0x000000100d157812 */ /* 0x000fe200078efcff */
[----:B------:R-:W-:Y:S01]  /*9fc0*/  FMUL R102, R102, R0 ;  /* 0x0000000066667220 */ /* 0x000fe20000400000 */
[----:B------:R-:W-:Y:S01]  /*9fd0*/  F2FP.F16.F32.PACK_AB R88, RZ, R88 ;  /* 0x00000058ff58723e */ /* 0x000fe200000000ff */
[-C--:B------:R-:W-:Y:S01]  /*9fe0*/  FMUL R103, R103, R0.reuse ;  /* 0x0000000067677220 */ /* 0x080fe20000400000 */
[----:B------:R-:W-:Y:S01]  /*9ff0*/  LOP3.LUT R23, R13, 0x12, RZ, 0xfc, !PT ;  /* 0x000000120d177812 */ /* 0x000fe200078efcff */
[-C--:B------:R-:W-:Y:S01]  /*a000*/  FMUL R104, R104, R0.reuse ;  /* 0x0000000068687220 */ /* 0x080fe20000400000 */
[----:B------:R-:W-:Y:S01]  /*a010*/  F2FP.F16.F32.PACK_AB R89, RZ, R89 ;  /* 0x00000059ff59723e */ /* 0x000fe200000000ff */
[----:B------:R-:W-:Y:S01]  /*a020*/  FMUL R105, R105, R0 ;  /* 0x0000000069697220 */ /* 0x000fe20000400000 */
[----:B------:R-:W-:Y:S01]  /*a030*/  F2FP.F16.F32.PACK_AB R90, RZ, R90 ;  /* 0x0000005aff5a723e */ /* 0x000fe200000000ff */
[----:B------:R-:W-:Y:S01]  /*a040*/  @P0 STG.E.U16 desc[UR12][R2.64+0x30], R132 ;  /* 0x0000308402000986 */ /* 0x000fe2000c10150c */
[----:B------:R-:W-:Y:S01]  /*a050*/  ISETP.GT.AND P0, PT, R5, RZ, P1 ;  /* 0x000000ff0500720c */ /* 0x000fe20000f04270 */
[-C--:B------:R-:W-:Y:S01]  /*a060*/  FMUL R106, R106, R0.reuse ;  /* 0x000000006a6a7220 */ /* 0x080fe20000400000 */
[----:B------:R-:W-:Y:S01]  /*a070*/  F2FP.F16.F32.PACK_AB R91, RZ, R91 ;  /* 0x0000005bff5b723e */ /* 0x000fe200000000ff */
[----:B------:R-:W-:Y:S01]  /*a080*/  FMUL R107, R107, R0 ;  /* 0x000000006b6b7220 */ /* 0x000fe20000400000 */
[----:B------:R-:W-:Y:S01]  /*a090*/  F2FP.F16.F32.PACK_AB R92, RZ, R92 ;  /* 0x0000005cff5c723e */ /* 0x000fe200000000ff */
[-C--:B------:R-:W-:Y:S01]  /*a0a0*/  FMUL R108, R108, R0.reuse ;  /* 0x000000006c6c7220 */ /* 0x080fe20000400000 */
[----:B------:R-:W-:Y:S01]  /*a0b0*/  PRMT R4, R91, 0x7610, R4 ;  /* 0x000076105b047816 */ /* 0x000fe20000000004 */
[-C--:B------:R-:W-:Y:S01]  /*a0c0*/  FMUL R109, R109, R0.reuse ;  /* 0x000000006d6d7220 */ /* 0x080fe20000400000 */
[----:B------:R-:W-:Y:S01]  /*a0d0*/  LOP3.LUT R91, R13, 0x22, RZ, 0xfc, !PT ;  /* 0x000000220d5b7812 */ /* 0x000fe200078efcff */
        /* <DEDUP_REMOVED lines=18> */
[----:B------:R-:W-:Y:S01]  /*a200*/  @P0 STG.E.U16 desc[UR12][R8.64+0x30], R134 ;  /* 0x0000308608000986 */ /* 0x000fe2000c10150c */
[----:B------:R-:W-:Y:S01]  /*a210*/  ISETP.GT.AND P0, PT, R5, 0x8, P1 ;  /* 0x000000080500780c */ /* 0x000fe20000f04270 */
        /* <DEDUP_REMOVED lines=125> */
[----:B------:R-:W-:Y:S01]  /*a9f0*/  ISETP.GT.AND P0, PT, R5, RZ, P3 ;  /* 0x000000ff0500720c */ /* 0x000fe20001f04270 */
        /* <DEDUP_REMOVED lines=24> */
[----:B------:R-:W-:Y:S01]  /*ab80*/  FMUL R0, R55, R0 ;  /* 0x0000000037007220 */ /* 0x000fe20000400000 */
[----:B------:R-:W-:Y:S01]  /*ab90*/  F2FP.F16.F32.PACK_AB R33, RZ, R33 ;  /* 0x00000021ff21723e */ /* 0x000fe200000000ff */
[----:B------:R-:W-:Y:S01]  /*aba0*/  @P0 STG.E.U16 desc[UR12][R2.64+0x62], R145 ;  /* 0x0000629102000986 */ /* 0x000fe2000c10150c */
[----:B------:R-:W-:-:S02]  /*abb0*/  ISETP.GT.AND P0, PT, R5, 0x8, P3 ;  /* 0x000000080500780c */ /* 0x000fc40001f04270 */
[----:B------:R-:W-:Y:S02]  /*abc0*/  F2FP.F16.F32.PACK_AB R34, RZ, R34 ;  /* 0x00000022ff22723e */ /* 0x000fe400000000ff */
[----:B------:R-:W-:Y:S02]  /*abd0*/  F2FP.F16.F32.PACK_AB R35, RZ, R35 ;  /* 0x00000023ff23723e */ /* 0x000fe400000000ff */
[----:B------:R-:W-:Y:S02]  /*abe0*/  F2FP.F16.F32.PACK_AB R36, RZ, R36 ;  /* 0x00000024ff24723e */ /* 0x000fe400000000ff */
[----:B------:R-:W-:Y:S02]  /*abf0*/  F2FP.F16.F32.PACK_AB R37, RZ, R37 ;  /* 0x00000025ff25723e */ /* 0x000fe400000000ff */
[----:B------:R-:W-:Y:S02]  /*ac00*/  F2FP.F16.F32.PACK_AB R38, RZ, R38 ;  /* 0x00000026ff26723e */ /* 0x000fe400000000ff */
        /* <DEDUP_REMOVED lines=10> */
[----:B------:R-:W-:-:S02]  /*acb0*/  ISETP.GT.AND P0, PT, R5, RZ, P2 ;  /* 0x000000ff0500720c */ /* 0x000fc40001704270 */
[----:B------:R-:W-:Y:S02]  /*acc0*/  F2FP.F16.F32.PACK_AB R46, RZ, R46 ;  /* 0x0000002eff2e723e */ /* 0x000fe400000000ff */
[----:B------:R-:W-:Y:S02]  /*acd0*/  F2FP.F16.F32.PACK_AB R47, RZ, R47 ;  /* 0x0000002fff2f723e */ /* 0x000fe400000000ff */
[----:B------:R-:W-:Y:S02]  /*ace0*/  F2FP.F16.F32.PACK_AB R48, RZ, R48 ;  /* 0x00000030ff30723e */ /* 0x000fe400000000ff */
[----:B------:R-:W-:Y:S02]  /*acf0*/  F2FP.F16.F32.PACK_AB R49, RZ, R49 ;  /* 0x00000031ff31723e */ /* 0x000fe400000000ff */
[----:B------:R-:W-:Y:S02]  /*ad00*/  F2FP.F16.F32.PACK_AB R50, RZ, R50 ;  /* 0x00000032ff32723e */ /* 0x000fe400000000ff */
[----:B------:R-:W-:Y:S01]  /*ad10*/  F2FP.F16.F32.PACK_AB R51, RZ, R51 ;  /* 0x00000033ff33723e */ /* 0x000fe200000000ff */
[----:B------:R-:W-:Y:S01]  /*ad20*/  @P0 STG.E.U16 desc[UR12][R2.64+0x70], R148 ;  /* 0x0000709402000986 */ /* 0x000fe2000c10150c */
[----:B------:R-:W-:-:S02]  /*ad30*/  ISETP.GT.AND P0, PT, R7, 0x39, PT ;  /* 0x000000390700780c */ /* 0x000fc40003f04270 */
[----:B------:R-:W-:Y:S02]  /*ad40*/  F2FP.F16.F32.PACK_AB R52, RZ, R52 ;  /* 0x00000034ff34723e */ /* 0x000fe400000000ff */
[----:B------:R-:W-:Y:S02]  /*ad50*/  ISETP.GT.AND P6, PT, R5, RZ, P0 ;  /* 0x000000ff0500720c */ /* 0x000fe400007c4270 */
[----:B------:R-:W-:Y:S02]  /*ad60*/  F2FP.F16.F32.PACK_AB R53, RZ, R53 ;  /* 0x00000035ff35723e */ /* 0x000fe400000000ff */
[----:B------:R-:W-:-:S09]  /*ad70*/  F2FP.F16.F32.PACK_AB R54, RZ, R54 ;  /* 0x00000036ff36723e */ /* 0x000fd200000000ff */
[----:B------:R-:W-:Y:S01]  /*ad80*/  @P6 STG.E.U16 desc[UR12][R2.64+0x72], R149 ;  /* 0x0000729502006986 */ /* 0x000fe2000c10150c */
[----:B------:R-:W-:-:S13]  /*ad90*/  ISETP.GT.AND P6, PT, R5, 0x8, P2 ;  /* 0x000000080500780c */ /* 0x000fda00017c4270 */
[----:B------:R-:W-:Y:S01]  /*ada0*/  @P6 STG.E.U16 desc[UR12][R8.64+0x70], R150 ;  /* 0x0000709608006986 */ /* 0x000fe2000c10150c */
[----:B------:R-:W-:-:S13]  /*adb0*/  ISETP.GT.AND P6, PT, R5, 0x8, P0 ;  /* 0x000000080500780c */ /* 0x000fda00007c4270 */
[----:B------:R-:W-:Y:S01]  /*adc0*/  @P6 STG.E.U16 desc[UR12][R8.64+0x72], R151 ;  /* 0x0000729708006986 */ /* 0x000fe2000c10150c */
[----:B--2---:R-:W-:-:S05]  /*add0*/  IADD3 R128, P6, R21, R2, RZ ;  /* 0x0000000215807210 */ /* 0x004fca0007fde0ff */
[----:B---3--:R-:W-:Y:S01]  /*ade0*/  IMAD.X R129, R15, 0x1, R3, P6 ;  /* 0x000000010f817824 */ /* 0x008fe200030e0603 */
[----:B------:R-:W-:-:S13]  /*adf0*/  ISETP.GT.AND P6, PT, R5, 0x40, P4 ;  /* 0x000000400500780c */ /* 0x000fda00027c4270 */
[----:B------:R-:W-:Y:S01]  /*ae00*/  @P6 STG.E.U16 desc[UR12][R10.64], R88 ;  /* 0x000000580a006986 */ /* 0x000fe2000c10150c */
[----:B------:R-:W-:-:S05]  /*ae10*/  IADD3 R122, P6, R23, R2, RZ ;  /* 0x00000002177a7210 */ /* 0x000fca0007fde0ff */
[----:B------:R-:W-:Y:S01]  /*ae20*/  IMAD.X R123, R15, 0x1, R3, P6 ;  /* 0x000000010f7b7824 */ /* 0x000fe200030e0603 */
[----:B------:R-:W-:-:S04]  /*ae30*/  ISETP.GT.AND P6, PT, R7, 0x1, PT ;  /* 0x000000010700780c */ /* 0x000fc80003fc4270 */
[----:B------:R-:W-:-:S13]  /*ae40*/  ISETP.GT.AND P6, PT, R5, 0x40, P6 ;  /* 0x000000400500780c */ /* 0x000fda00037c4270 */
[----:B------:R0:W-:Y:S01]  /*ae50*/  @P6 STG.E.U16 desc[UR12][R120.64], R89 ;  /* 0x0000005978006986 */ /* 0x0001e2000c10150c */
[----:B------:R-:W-:-:S05]  /*ae60*/  IADD3 R18, P6, R13, R8, RZ ;  /* 0x000000080d127210 */ /* 0x000fca0007fde0ff */
[----:B------:R-:W-:Y:S01]  /*ae70*/  IMAD.X R19, R15, 0x1, R9, P6 ;  /* 0x000000010f137824 */ /* 0x000fe200030e0609 */
[----:B------:R-:W-:Y:S02]  /*ae80*/  ISETP.GT.AND P6, PT, R5, 0x48, P4 ;  /* 0x000000480500780c */ /* 0x000fe400027c4270 */
[----:B0-----:R-:W-:-:S11]  /*ae90*/  LOP3.LUT R89, R13, 0x20, RZ, 0xfc, !PT ;  /* 0x000000200d597812 */ /* 0x001fd600078efcff */
        /* <DEDUP_REMOVED lines=8> */
[----:B------:R-:W-:-:S04]  /*af20*/  ISETP.GT.AND P6, PT, R7, 0x8, PT ;  /* 0x000000080700780c */ /* 0x000fc80003fc4270 */
[----:B------:R-:W-:Y:S02]  /*af30*/  ISETP.GT.AND P6, PT, R5, 0x40, P6 ;  /* 0x000000400500780c */ /* 0x000fe400037c4270 */
[----:B0-----:R-:W-:Y:S02]  /*af40*/  PRMT R4, R95, 0x7610, R4 ;  /* 0x000076105f047816 */ /* 0x001fe40000000004 */
[----:B------:R-:W-:-:S09]  /*af50*/  LOP3.LUT R95, R13, 0x32, RZ, 0xfc, !PT ;  /* 0x000000320d5f7812 */ /* 0x000fd200078efcff */
        /* <DEDUP_REMOVED lines=105> */
[----:B------:R-:W-:-:S13]  /*b5f0*/  ISETP.GT.AND P6, PT, R5, 0x48, P5 ;  /* 0x000000480500780c */ /* 0x000fda0002fc4270 */
[----:B------:R0:W-:Y:S01]  /*b600*/  @P6 STG.E.U16 desc[UR12][R126.64], R4 ;  /* 0x000000047e006986 */ /* 0x0001e2000c10150c */
[----:B------:R-:W-:-:S05]  /*b610*/  IADD3 R122, P6, R109, R2, RZ ;  /* 0x000000026d7a7210 */ /* 0x000fca0007fde0ff */
[----:B------:R-:W-:Y:S01]  /*b620*/  IMAD.X R123, R15, 0x1, R3, P6 ;  /* 0x000000010f7b7824 */ /* 0x000fe200030e0603 */
[----:B------:R-:W-:Y:S02]  /*b630*/  ISETP.GT.AND P6, PT, R5, 0x40, P3 ;  /* 0x000000400500780c */ /* 0x000fe40001fc4270 */
[----:B0-----:R-:W-:-:S11]  /*b640*/  PRMT R4, R114, 0x7610, R4 ;  /* 0x0000761072047816 */ /* 0x001fd60000000004 */
[----:B------:R0:W-:Y:S01]  /*b650*/  @P6 STG.E.U16 desc[UR12][R124.64], R112 ;  /* 0x000000707c006986 */ /* 0x0001e2000c10150c */
[----:B------:R-:W-:-:S05]  /*b660*/  IADD3 R128, P6, R111, R2, RZ ;  /* 0x000000026f807210 */ /* 0x000fca0007fde0ff */
[----:B------:R-:W-:Y:S01]  /*b670*/  IMAD.X R129, R15, 0x1, R3, P6 ;  /* 0x000000010f817824 */ /* 0x000fe200030e0603 */
[----:B------:R-:W-:-:S13]  /*b680*/  ISETP.GT.AND P6, PT, R5, 0x40, P1 ;  /* 0x000000400500780c */ /* 0x000fda0000fc4270 */
[----:B------:R1:W-:Y:S01]  /*b690*/  @P6 STG.E.U16 desc[UR12][R120.64], R113 ;  /* 0x0000007178006986 */ /* 0x0003e2000c10150c */
[----:B------:R-:W-:-:S05]  /*b6a0*/  IADD3 R2, P6, R105, R8, RZ ;  /* 0x0000000869027210 */ /* 0x000fca0007fde0ff */
[----:B------:R-:W-:Y:S01]  /*b6b0*/  IMAD.X R3, R15, 0x1, R9, P6 ;  /* 0x000000010f037824 */ /* 0x000fe200030e0609 */
[----:B------:R-:W-:-:S13]  /*b6c0*/  ISETP.GT.AND P6, PT, R5, 0x48, P3 ;  /* 0x000000480500780c */ /* 0x000fda0001fc4270 */
[----:B------:R-:W-:Y:S01]  /*b6d0*/  @P6 STG.E.U16 desc[UR12][R2.64], R4 ;  /* 0x0000000402006986 */ /* 0x000fe2000c10150c */
[----:B0-----:R-:W-:-:S05]  /*b6e0*/  IADD3 R112, P6, R107, R8, RZ ;  /* 0x000000086b707210 */ /* 0x001fca0007fde0ff */
[----:B-1----:R-:W-:Y:S01]  /*b6f0*/  IMAD.X R113, R15, 0x1, R9, P6 ;  /* 0x000000010f717824 */ /* 0x002fe200030e0609 */
[----:B------:R-:W-:-:S13]  /*b700*/  ISETP.GT.AND P6, PT, R5, 0x48, P1 ;  /* 0x000000480500780c */ /* 0x000fda0000fc4270 */
[----:B------:R0:W-:Y:S01]  /*b710*/  @P6 STG.E.U16 desc[UR12][R112.64], R115 ;  /* 0x0000007370006986 */ /* 0x0001e2000c10150c */
[----:B------:R-:W-:-:S05]  /*b720*/  IADD3 R114, P6, R109, R8, RZ ;  /* 0x000000086d727210 */ /* 0x000fca0007fde0ff */
[----:B0-----:R-:W-:Y:S01]  /*b730*/  IMAD.X R115, R15, 0x1, R9, P6 ;  /* 0x000000010f737824 */ /* 0x001fe200030e0609 */
[----:B------:R-:W-:-:S13]  /*b740*/  ISETP.GT.AND P6, PT, R5, 0x40, P2 ;  /* 0x000000400500780c */ /* 0x000fda00017c4270 */
        /* <DEDUP_REMOVED lines=13> */
[----:B0-----:R-:W-:-:S05]  /*b820*/  IADD3 R116, P6, R21, R10, RZ ;  /* 0x0000000a15747210 */ /* 0x001fca0007fde0ff */
[----:B-1----:R-:W-:Y:S01]  /*b830*/  IMAD.X R117, R15, 0x1, R11, P6 ;  /* 0x000000010f757824 */ /* 0x002fe200030e060b */
[----:B------:R-:W-:-:S13]  /*b840*/  ISETP.GT.AND P6, PT, R5, 0x80, P4 ;  /* 0x000000800500780c */ /* 0x000fda00027c4270 */
[----:B------:R0:W-:Y:S01]  /*b850*/  @P6 STG.E.U16 desc[UR12][R2.64], R56 ;  /* 0x0000003802006986 */ /* 0x0001e2000c10150c */
[----:B--2---:R-:W-:-:S05]  /*b860*/  IADD3 R114, P6, R23, R10, RZ ;  /* 0x0000000a17727210 */ /* 0x004fca0007fde0ff */
[----:B------:R-:W-:Y:S01]  /*b870*/  IMAD.X R115, R15, 0x1, R11, P6 ;  /* 0x000000010f737824 */ /* 0x000fe200030e060b */
[----:B------:R-:W-:-:S04]  /*b880*/  ISETP.GT.AND P6, PT, R7, 0x1, PT ;  /* 0x000000010700780c */ /* 0x000fc80003fc4270 */
[----:B------:R-:W-:-:S13]  /*b890*/  ISETP.GT.AND P6, PT, R5, 0x80, P6 ;  /* 0x000000800500780c */ /* 0x000fda00037c4270 */
[----:B------:R1:W-:Y:S01]  /*b8a0*/  @P6 STG.E.U16 desc[UR12][R112.64], R57 ;  /* 0x0000003970006986 */ /* 0x0003e2000c10150c */
[----:B---3--:R-:W-:-:S05]  /*b8b0*/  IADD3 R8, P6, R13, R18, RZ ;  /* 0x000000120d087210 */ /* 0x008fca0007fde0ff */
[----:B------:R-:W-:Y:S01]  /*b8c0*/  IMAD.X R9, R15, 0x1, R19, P6 ;  /* 0x000000010f097824 */ /* 0x000fe200030e0613 */
[----:B------:R-:W-:-:S13]  /*b8d0*/  ISETP.GT.AND P6, PT, R5, 0x88, P4 ;  /* 0x000000880500780c */ /* 0x000fda00027c4270 */
[----:B------:R-:W-:Y:S01]  /*b8e0*/  @P6 STG.E.U16 desc[UR12][R8.64], R58 ;  /* 0x0000003a08006986 */ /* 0x000fe2000c10150c */
[----:B0-----:R-:W-:-:S05]  /*b8f0*/  IADD3 R56, P6, R17, R18, RZ ;  /* 0x0000001211387210 */ /* 0x001fca0007fde0ff */
[----:B-1----:R-:W-:Y:S01]  /*b900*/  IMAD.X R57, R15, 0x1, R19, P6 ;  /* 0x000000010f397824 */ /* 0x002fe200030e0613 */
[----:B------:R-:W-:-:S04]  /*b910*/  ISETP.GT.AND P6, PT, R7, 0x1, PT ;  /* 0x000000010700780c */ /* 0x000fc80003fc4270 */
[----:B------:R-:W-:-:S13]  /*b920*/  ISETP.GT.AND P6, PT, R5, 0x88, P6 ;  /* 0x000000880500780c */ /* 0x000fda00037c4270 */
[----:B------:R0:W-:Y:S01]  /*b930*/  @P6 STG.E.U16 desc[UR12][R56.64], R59 ;  /* 0x0000003b38006986 */ /* 0x0001e2000c10150c */
        /* <DEDUP_REMOVED lines=10> */
[----:B0-----:R-:W-:-:S05]  /*b9e0*/  IADD3 R56, P6, R21, R18, RZ ;  /* 0x0000001215387210 */ /* 0x001fca0007fde0ff */
        /* <DEDUP_REMOVED lines=9> */
[----:B-1----:R-:W-:-:S05]  /*ba80*/  IADD3 R60, P6, R93, R10, RZ ;  /* 0x0000000a5d3c7210 */ /* 0x002fca0007fde0ff */
[----:B--2---:R-:W-:Y:S01]  /*ba90*/  IMAD.X R61, R15, 0x1, R11, P6 ;  /* 0x000000010f3d7824 */ /* 0x004fe200030e060b */
[----:B------:R-:W-:-:S04]  /*baa0*/  ISETP.GT.AND P6, PT, R7, 0x10, PT ;  /* 0x000000100700780c */ /* 0x000fc80003fc4270 */
[----:B------:R-:W-:-:S13]  /*bab0*/  ISETP.GT.AND P6, PT, R5, 0x80, P6 ;  /* 0x000000800500780c */ /* 0x000fda00037c4270 */
[----:B------:R1:W-:Y:S01]  /*bac0*/  @P6 STG.E.U16 desc[UR12][R112.64], R64 ;  /* 0x0000004070006986 */ /* 0x0003e2000c10150c */
[----:B0-----:R-:W-:-:S05]  /*bad0*/  IADD3 R62, P6, R95, R10, RZ ;  /* 0x0000000a5f3e7210 */ /* 0x001fca0007fde0ff */
[----:B---3--:R-:W-:Y:S01]  /*bae0*/  IMAD.X R63, R15, 0x1, R11, P6 ;  /* 0x000000010f3f7824 */ /* 0x008fe200030e060b */
        /* <DEDUP_REMOVED lines=14> */
[----:B0-----:R-:W-:Y:S01]  /*bbd0*/  IMAD.X R65, R15, 0x1, R11, P6 ;  /* 0x000000010f417824 */ /* 0x001fe200030e060b */
[----:B------:R-:W-:-:S04]  /*bbe0*/  ISETP.GT.AND P6, PT, R7, 0x18, PT ;  /* 0x000000180700780c */ /* 0x000fc80003fc4270 */
[----:B------:R-:W-:-:S13]  /*bbf0*/  ISETP.GT.AND P6, PT, R5, 0x80, P6 ;  /* 0x000000800500780c */ /* 0x000fda00037c4270 */
[----:B------:R0:W-:Y:S01]  /*bc00*/  @P6 STG.E.U16 desc[UR12][R60.64], R68 ;  /* 0x000000443c006986 */ /* 0x0001e2000c10150c */
[----:B--2---:R-:W-:-:S05]  /*bc10*/  IADD3 R66, P6, R99, R10, RZ ;  /* 0x0000000a63427210 */ /* 0x004fca0007fde0ff */
        /* <DEDUP_REMOVED lines=19> */
[----:B-1----:R-:W-:-:S05]  /*bd50*/  IADD3 R62, P6, R103, R10, RZ ;  /* 0x0000000a673e7210 */ /* 0x002fca0007fde0ff */
[----:B------:R-:W-:Y:S01]  /*bd60*/  IMAD.X R63, R15, 0x1, R11, P6 ;  /* 0x000000010f3f7824 */ /* 0x000fe200030e060b */
[----:B------:R-:W-:-:S04]  /*bd70*/  ISETP.GT.AND P6, PT, R7, 0x21, PT ;  /* 0x000000210700780c */ /* 0x000fc80003fc4270 */
        /* <DEDUP_REMOVED lines=29> */
[----:B------:R3:W-:Y:S01]  /*bf50*/  @P6 STG.E.U16 desc[UR12][R58.64], R79 ;  /* 0x0000004f3a006986 */ /* 0x0007e2000c10150c */
[----:B0-----:R-:W-:-:S05]  /*bf60*/  IADD3 R60, P6, R109, R10, RZ ;  /* 0x0000000a6d3c7210 */ /* 0x001fca0007fde0ff */
[----:B------:R-:W-:Y:S01]  /*bf70*/  IMAD.X R61, R15, 0x1, R11, P6 ;  /* 0x000000010f3d7824 */ /* 0x000fe200030e060b */
[----:B------:R-:W-:-:S13]  /*bf80*/  ISETP.GT.AND P6, PT, R5, 0x80, P3 ;  /* 0x000000800500780c */ /* 0x000fda0001fc4270 */
[----:B------:R-:W-:Y:S01]  /*bf90*/  @P6 STG.E.U16 desc[UR12][R64.64], R80 ;  /* 0x0000005040006986 */ /* 0x000fe2000c10150c */
[----:B-1----:R-:W-:-:S05]  /*bfa0*/  IADD3 R62, P6, R111, R10, RZ ;  /* 0x0000000a6f3e7210 */ /* 0x002fca0007fde0ff */
[----:B------:R-:W-:Y:S01]  /*bfb0*/  IMAD.X R63, R15, 0x1, R11, P6 ;  /* 0x000000010f3f7824 */ /* 0x000fe200030e060b */
[----:B------:R-:W-:-:S13]  /*bfc0*/  ISETP.GT.AND P6, PT, R5, 0x80, P1 ;  /* 0x000000800500780c */ /* 0x000fda0000fc4270 */
[----:B------:R-:W-:Y:S01]  /*bfd0*/  @P6 STG.E.U16 desc[UR12][R66.64], R81 ;  /* 0x0000005142006986 */ /* 0x000fe2000c10150c */
[----:B------:R-:W-:-:S05]  /*bfe0*/  IADD3 R10, P6, R105, R18, RZ ;  /* 0x00000012690a7210 */ /* 0x000fca0007fde0ff */
[----:B------:R-:W-:Y:S01]  /*bff0*/  IMAD.X R11, R15, 0x1, R19, P6 ;  /* 0x000000010f0b7824 */ /* 0x000fe200030e0613 */
[----:B------:R-:W-:-:S13]  /*c000*/  ISETP.GT.AND P6, PT, R5, 0x88, P3 ;  /* 0x000000880500780c */ /* 0x000fda0001fc4270 */
[----:B------:R0:W-:Y:S01]  /*c010*/  @P6 STG.E.U16 desc[UR12][R10.64], R82 ;  /* 0x000000520a006986 */ /* 0x0001e2000c10150c */
[----:B--2---:R-:W-:-:S05]  /*c020*/  IADD3 R56, P6, R107, R18, RZ ;  /* 0x000000126b387210 */ /* 0x004fca0007fde0ff */
[----:B------:R-:W-:Y:S01]  /*c030*/  IMAD.X R57, R15, 0x1, R19, P6 ;  /* 0x000000010f397824 */ /* 0x000fe200030e0613 */
        /* <DEDUP_REMOVED lines=10> */
[----:B------:R-:W-:-:S05]  /*c0e0*/  IADD3 R18, P6, R13, R2, RZ ;  /* 0x000000020d127210 */ /* 0x000fca0007fde0ff */
[----:B------:R-:W-:Y:S01]  /*c0f0*/  IMAD.X R19, R15, 0x1, R3, P6 ;  /* 0x000000010f137824 */ /* 0x000fe200030e0603 */
        /* <DEDUP_REMOVED lines=8> */
[C---:B------:R-:W-:Y:S02]  /*c180*/  ISETP.GT.AND P6, PT, R5.reuse, 0xc0, P4 ;  /* 0x000000c00500780c */ /* 0x040fe400027c4270 */
[----:B------:R-:W-:-:S11]  /*c190*/  ISETP.GT.AND P4, PT, R5, 0xc8, P4 ;  /* 0x000000c80500780c */ /* 0x000fd60002784270 */
[----:B------:R2:W-:Y:S01]  /*c1a0*/  @P6 STG.E.U16 desc[UR12][R18.64], R24 ;  /* 0x0000001812006986 */ /* 0x0005e2000c10150c */
[----:B0-----:R-:W-:-:S05]  /*c1b0*/  IADD3 R58, P6, R23, R2, RZ ;  /* 0x00000002173a7210 */ /* 0x001fca0007fde0ff */
[----:B------:R-:W-:Y:S01]  /*c1c0*/  IMAD.X R59, R15, 0x1, R3, P6 ;  /* 0x000000010f3b7824 */ /* 0x000fe200030e0603 */
[----:B------:R-:W-:-:S04]  /*c1d0*/  ISETP.GT.AND P6, PT, R7, 0x1, PT ;  /* 0x000000010700780c */ /* 0x000fc80003fc4270 */
[----:B------:R-:W-:-:S13]  /*c1e0*/  ISETP.GT.AND P6, PT, R5, 0xc0, P6 ;  /* 0x000000c00500780c */ /* 0x000fda00037c4270 */
[----:B------:R-:W-:Y:S01]  /*c1f0*/  @P6 STG.E.U16 desc[UR12][R56.64], R25 ;  /* 0x0000001938006986 */ /* 0x000fe2000c10150c */
[----:B-1----:R-:W-:-:S05]  /*c200*/  IADD3 R10, P6, R13, R8, RZ ;  /* 0x000000080d0a7210 */ /* 0x002fca0007fde0ff */
[----:B------:R-:W-:Y:S01]  /*c210*/  IMAD.X R11, R15, 0x1, R9, P6 ;  /* 0x000000010f0b7824 */ /* 0x000fe200030e0609 */
[----:B------:R-:W-:-:S04]  /*c220*/  ISETP.GT.AND P6, PT, R7, 0x1, PT ;  /* 0x000000010700780c */ /* 0x000fc80003fc4270 */
[----:B------:R0:W-:Y:S01]  /*c230*/  @P4 STG.E.U16 desc[UR12][R10.64], R26 ;  /* 0x0000001a0a004986 */ /* 0x0001e2000c10150c */
[----:B------:R-:W-:-:S05]  /*c240*/  IADD3 R12, P4, R17, R8, RZ ;  /* 0x00000008110c7210 */ /* 0x000fca0007f9e0ff */
[----:B------:R-:W-:Y:S01]  /*c250*/  IMAD.X R13, R15, 0x1, R9, P4 ;  /* 0x000000010f0d7824 */ /* 0x000fe200020e0609 */
[----:B------:R-:W-:Y:S02]  /*c260*/  ISETP.GT.AND P4, PT, R5, 0xc8, P6 ;  /* 0x000000c80500780c */ /* 0x000fe40003784270 */
[----:B------:R-:W-:-:S11]  /*c270*/  ISETP.GT.AND P6, PT, R7, 0x8, PT ;  /* 0x000000080700780c */ /* 0x000fd60003fc4270 */
[----:B------:R1:W-:Y:S01]  /*c280*/  @P4 STG.E.U16 desc[UR12][R12.64], R27 ;  /* 0x0000001b0c004986 */ /* 0x0003e2000c10150c */
[----:B------:R-:W-:-:S05]  /*c290*/  IADD3 R16, P4, R89, R2, RZ ;  /* 0x0000000259107210 */ /* 0x000fca0007f9e0ff */
[----:B------:R-:W-:Y:S01]  /*c2a0*/  IMAD.X R17, R15, 0x1, R3, P4 ;  /* 0x000000010f117824 */ /* 0x000fe200020e0603 */
[----:B------:R-:W-:Y:S02]  /*c2b0*/  ISETP.GT.AND P4, PT, R5, 0xc0, P6 ;  /* 0x000000c00500780c */ /* 0x000fe40003784270 */
[----:B------:R-:W-:-:S11]  /*c2c0*/  ISETP.GT.AND P6, PT, R7, 0x9, PT ;  /* 0x000000090700780c */ /* 0x000fd60003fc4270 */
[----:B------:R-:W-:Y:S01]  /*c2d0*/  @P4 STG.E.U16 desc[UR12][R60.64], R28 ;  /* 0x0000001c3c004986 */ /* 0x000fe2000c10150c */
[----:B--2---:R-:W-:-:S05]  /*c2e0*/  IADD3 R18, P4, R91, R2, RZ ;  /* 0x000000025b127210 */ /* 0x004fca0007f9e0ff */
[----:B------:R-:W-:Y:S01]  /*c2f0*/  IMAD.X R19, R15, 0x1, R3, P4 ;  /* 0x000000010f137824 */ /* 0x000fe200020e0603 */
[----:B------:R-:W-:-:S13]  /*c300*/  ISETP.GT.AND P4, PT, R5, 0xc0, P6 ;  /* 0x000000c00500780c */ /* 0x000fda0003784270 */
[----:B------:R-:W-:Y:S01]  /*c310*/  @P4 STG.E.U16 desc[UR12][R58.64], R29 ;  /* 0x0000001d3a004986 */ /* 0x000fe2000c10150c */
[----:B0-----:R-:W-:-:S05]  /*c320*/  IADD3 R10, P4, R21, R8, RZ ;  /* 0x00000008150a7210 */ /* 0x001fca0007f9e0ff */
[----:B------:R-:W-:Y:S01]  /*c330*/  IMAD.X R11, R15, 0x1, R9, P4 ;  /* 0x000000010f0b7824 */ /* 0x000fe200020e0609 */
[----:B------:R-:W-:-:S04]  /*c340*/  ISETP.GT.AND P4, PT, R7, 0x8, PT ;  /* 0x000000080700780c */ /* 0x000fc80003f84270 */
[----:B------:R-:W-:-:S13]  /*c350*/  ISETP.GT.AND P4, PT, R5, 0xc8, P4 ;  /* 0x000000c80500780c */ /* 0x000fda0002784270 */
[----:B------:R0:W-:Y:S01]  /*c360*/  @P4 STG.E.U16 desc[UR12][R10.64], R30 ;  /* 0x0000001e0a004986 */ /* 0x0001e2000c10150c */
[----:B-1----:R-:W-:-:S05]  /*c370*/  IADD3 R12, P4, R23, R8, RZ ;  /* 0x00000008170c7210 */ /* 0x002fca0007f9e0ff */
        /* <DEDUP_REMOVED lines=23> */
[----:B--2---:R-:W-:-:S05]  /*c4f0*/  IADD3 R16, P4, R97, R2, RZ ;  /* 0x0000000261107210 */ /* 0x004fca0007f9e0ff */
[----:B------:R-:W-:Y:S01]  /*c500*/  IMAD.X R17, R15, 0x1, R3, P4 ;  /* 0x000000010f117824 */ /* 0x000fe200020e0603 */
[----:B------:R-:W-:Y:S02]  /*c510*/  ISETP.GT.AND P4, PT, R5, 0xc0, P6 ;  /* 0x000000c00500780c */ /* 0x000fe40003784270 */
[----:B------:R-:W-:-:S11]  /*c520*/  ISETP.GT.AND P6, PT, R7, 0x19, PT ;  /* 0x000000190700780c */ /* 0x000fd60003fc4270 */
[----:B------:R2:W-:Y:S01]  /*c530*/  @P4 STG.E.U16 desc[UR12][R20.64], R36 ;  /* 0x0000002414004986 */ /* 0x0005e2000c10150c */
[----:B---3--:R-:W-:-:S05]  /*c540*/  IADD3 R18, P4, R99, R2, RZ ;  /* 0x0000000263127210 */ /* 0x008fca0007f9e0ff */
        /* <DEDUP_REMOVED lines=17> */
[----:B------:R-:W-:Y:S01]  /*c660*/  @P4 STG.E.U16 desc[UR12][R16.64], R40 ;  /* 0x0000002810004986 */ /* 0x000fe2000c10150c */
[----:B0-----:R-:W-:-:S05]  /*c670*/  IADD3 R10, P4, R99, R8, RZ ;  /* 0x00000008630a7210 */ /* 0x001fca0007f9e0ff */
[----:B------:R-:W-:Y:S01]  /*c680*/  IMAD.X R11, R15, 0x1, R9, P4 ;  /* 0x000000010f0b7824 */ /* 0x000fe200020e0609 */
[----:B------:R-:W-:-:S13]  /*c690*/  ISETP.GT.AND P4, PT, R5, 0xc0, P6 ;  /* 0x000000c00500780c */ /* 0x000fda0003784270 */
[----:B------:R-:W-:Y:S01]  /*c6a0*/  @P4 STG.E.U16 desc[UR12][R18.64], R41 ;  /* 0x0000002912004986 */ /* 0x000fe2000c10150c */
[----:B------:R-:W-:-:S04]  /*c6b0*/  ISETP.GT.AND P4, PT, R7, 0x20, PT ;  /* 0x000000200700780c */ /* 0x000fc80003f84270 */
[----:B------:R-:W-:-:S13]  /*c6c0*/  ISETP.GT.AND P4, PT, R5, 0xc8, P4 ;  /* 0x000000c80500780c */ /* 0x000fda0002784270 */
[----:B------:R-:W-:Y:S01]  /*c6d0*/  @P4 STG.E.U16 desc[UR12][R20.64], R42 ;  /* 0x0000002a14004986 */ /* 0x000fe2000c10150c */
[----:B------:R-:W-:Y:S02]  /*c6e0*/  ISETP.GT.AND P4, PT, R5, 0xc8, P6 ;  /* 0x000000c80500780c */ /* 0x000fe40003784270 */
[----:B------:R-:W-:-:S11]  /*c6f0*/  ISETP.GT.AND P6, PT, R7, 0x28, PT ;  /* 0x000000280700780c */ /* 0x000fd60003fc4270 */
[----:B------:R-:W-:Y:S01]  /*c700*/  @P4 STG.E.U16 desc[UR12][R10.64], R43 ;  /* 0x0000002b0a004986 */ /* 0x000fe2000c10150c */
[----:B------:R-:W-:-:S05]  /*c710*/  IADD3 R6, P4, R101, R2, RZ ;  /* 0x0000000265067210 */ /* 0x000fca0007f9e0ff */
[----:B------:R-:W-:Y:S01]  /*c720*/  IMAD.X R7, R15, 0x1, R3, P4 ;  /* 0x000000010f077824 */ /* 0x000fe200020e0603 */
[C---:B------:R-:W-:Y:S02]  /*c730*/  ISETP.GT.AND P4, PT, R5.reuse, 0xc0, P6 ;  /* 0x000000c00500780c */ /* 0x040fe40003784270 */
[----:B------:R-:W-:-:S11]  /*c740*/  ISETP.GT.AND P6, PT, R5, 0xc8, P6 ;  /* 0x000000c80500780c */ /* 0x000fd600037c4270 */
[----:B------:R0:W-:Y:S01]  /*c750*/  @P4 STG.E.U16 desc[UR12][R6.64], R44 ;  /* 0x0000002c06004986 */ /* 0x0001e2000c10150c */
[----:B-1----:R-:W-:-:S05]  /*c760*/  IADD3 R12, P4, R103, R2, RZ ;  /* 0x00000002670c7210 */ /* 0x002fca0007f9e0ff */
[----:B------:R-:W-:Y:S01]  /*c770*/  IMAD.X R13, R15, 0x1, R3, P4 ;  /* 0x000000010f0d7824 */ /* 0x000fe200020e0603 */
[C---:B------:R-:W-:Y:S02]  /*c780*/  ISETP.GT.AND P4, PT, R5.reuse, 0xc0, P5 ;  /* 0x000000c00500780c */ /* 0x040fe40002f84270 */
[----:B------:R-:W-:-:S11]  /*c790*/  ISETP.GT.AND P5, PT, R5, 0xc8, P5 ;  /* 0x000000c80500780c */ /* 0x000fd60002fa4270 */
[----:B------:R1:W-:Y:S01]  /*c7a0*/  @P4 STG.E.U16 desc[UR12][R12.64], R45 ;  /* 0x0000002d0c004986 */ /* 0x0003e2000c10150c */
[----:B0-----:R-:W-:-:S05]  /*c7b0*/  IADD3 R6, P4, R101, R8, RZ ;  /* 0x0000000865067210 */ /* 0x001fca0007f9e0ff */
[----:B------:R-:W-:Y:S01]  /*c7c0*/  IMAD.X R7, R15, 0x1, R9, P4 ;  /* 0x000000010f077824 */ /* 0x000fe200020e0609 */
[----:B------:R-:W-:-:S04]  /*c7d0*/  IADD3 R10, P4, R103, R8, RZ ;  /* 0x00000008670a7210 */ /* 0x000fc80007f9e0ff */
[----:B------:R0:W-:Y:S01]  /*c7e0*/  @P6 STG.E.U16 desc[UR12][R6.64], R46 ;  /* 0x0000002e06006986 */ /* 0x0001e2000c10150c */
[----:B------:R-:W-:Y:S01]  /*c7f0*/  IMAD.X R11, R15, 0x1, R9, P4 ;  /* 0x000000010f0b7824 */ /* 0x000fe200020e0609 */
[----:B-1----:R-:W-:Y:S02]  /*c800*/  IADD3 R12, P6, R105, R2, RZ ;  /* 0x00000002690c7210 */ /* 0x002fe40007fde0ff */
[C---:B------:R-:W-:Y:S02]  /*c810*/  ISETP.GT.AND P4, PT, R5.reuse, 0xc0, P1 ;  /* 0x000000c00500780c */ /* 0x040fe40000f84270 */
[----:B------:R1:W-:Y:S01]  /*c820*/  @P5 STG.E.U16 desc[UR12][R10.64], R47 ;  /* 0x0000002f0a005986 */ /* 0x0003e2000c10150c */
[----:B------:R-:W-:Y:S01]  /*c830*/  ISETP.GT.AND P5, PT, R5, 0xc0, P3 ;  /* 0x000000c00500780c */ /* 0x000fe20001fa4270 */
[----:B------:R-:W-:Y:S01]  /*c840*/  IMAD.X R13, R15, 0x1, R3, P6 ;  /* 0x000000010f0d7824 */ /* 0x000fe200030e0603 */
[C---:B------:R-:W-:Y:S02]  /*c850*/  ISETP.GT.AND P3, PT, R5.reuse, 0xc8, P3 ;  /* 0x000000c80500780c */ /* 0x040fe40001f64270 */
[----:B------:R-:W-:-:S02]  /*c860*/  ISETP.GT.AND P1, PT, R5, 0xc8, P1 ;  /* 0x000000c80500780c */ /* 0x000fc40000f24270 */
[----:B0-----:R-:W-:-:S05]  /*c870*/  IADD3 R6, P6, R107, R2, RZ ;  /* 0x000000026b067210 */ /* 0x001fca0007fde0ff */
[----:B------:R-:W-:Y:S01]  /*c880*/  IMAD.X R7, R15, 0x1, R3, P6 ;  /* 0x000000010f077824 */ /* 0x000fe200030e0603 */
[-C--:B------:R-:W-:Y:S01]  /*c890*/  IADD3 R16, P6, R107, R8.reuse, RZ ;  /* 0x000000086b107210 */ /* 0x080fe20007fde0ff */
[----:B------:R-:W-:Y:S01]  /*c8a0*/  @P5 STG.E.U16 desc[UR12][R12.64], R48 ;  /* 0x000000300c005986 */ /* 0x000fe2000c10150c */
[----:B-1----:R-:W-:-:S03]  /*c8b0*/  IADD3 R10, P5, R105, R8, RZ ;  /* 0x00000008690a7210 */ /* 0x002fc60007fbe0ff */
[C-C-:B------:R-:W-:Y:S01]  /*c8c0*/  IMAD.X R17, R15.reuse, 0x1, R9.reuse, P6 ;  /* 0x000000010f117824 */ /* 0x140fe200030e0609 */
[----:B------:R0:W-:Y:S01]  /*c8d0*/  @P4 STG.E.U16 desc[UR12][R6.64], R49 ;  /* 0x0000003106004986 */ /* 0x0001e2000c10150c */
[----:B------:R-:W-:Y:S01]  /*c8e0*/  IMAD.X R11, R15, 0x1, R9, P5 ;  /* 0x000000010f0b7824 */ /* 0x000fe200028e0609 */
[C---:B------:R-:W-:Y:S02]  /*c8f0*/  ISETP.GT.AND P4, PT, R5.reuse, 0xc0, P2 ;  /* 0x000000c00500780c */ /* 0x040fe40001784270 */
[C---:B------:R-:W-:Y:S02]  /*c900*/  ISETP.GT.AND P5, PT, R5.reuse, 0xc0, P0 ;  /* 0x000000c00500780c */ /* 0x040fe400007a4270 */
[C---:B------:R-:W-:Y:S01]  /*c910*/  ISETP.GT.AND P2, PT, R5.reuse, 0xc8, P2 ;  /* 0x000000c80500780c */ /* 0x040fe20001744270 */
[----:B------:R1:W-:Y:S01]  /*c920*/  @P3 STG.E.U16 desc[UR12][R10.64], R50 ;  /* 0x000000320a003986 */ /* 0x0003e2000c10150c */
[----:B------:R-:W-:Y:S02]  /*c930*/  ISETP.GT.AND P0, PT, R5, 0xc8, P0 ;  /* 0x000000c80500780c */ /* 0x000fe40000704270 */
[-C--:B------:R-:W-:Y:S01]  /*c940*/  IADD3 R4, P6, R109, R2.reuse, RZ ;  /* 0x000000026d047210 */ /* 0x080fe20007fde0ff */
[----:B------:R1:W-:Y:S01]  /*c950*/  @P1 STG.E.U16 desc[UR12][R16.64], R51 ;  /* 0x0000003310001986 */ /* 0x0003e2000c10150c */
[----:B------:R-:W-:-:S02]  /*c960*/  IADD3 R2, P1, R111, R2, RZ ;  /* 0x000000026f027210 */ /* 0x000fc40007f3e0ff */
[-C--:B0-----:R-:W-:Y:S01]  /*c970*/  IADD3 R6, P3, R109, R8.reuse, RZ ;  /* 0x000000086d067210 */ /* 0x081fe20007f7e0ff */
[--C-:B------:R-:W-:Y:S01]  /*c980*/  IMAD.X R5, R15, 0x1, R3.reuse, P6 ;  /* 0x000000010f057824 */ /* 0x100fe200030e0603 */
[----:B------:R-:W-:Y:S01]  /*c990*/  IADD3 R12, P6, R111, R8, RZ ;  /* 0x000000086f0c7210 */ /* 0x000fe20007fde0ff */
[C---:B------:R-:W-:Y:S02]  /*c9a0*/  IMAD.X R3, R15.reuse, 0x1, R3, P1 ;  /* 0x000000010f037824 */ /* 0x040fe400008e0603 */
[----:B------:R-:W-:Y:S01]  /*c9b0*/  IMAD.X R7, R15, 0x1, R9, P3 ;  /* 0x000000010f077824 */ /* 0x000fe200018e0609 */
[----:B------:R1:W-:Y:S04]  /*c9c0*/  @P4 STG.E.U16 desc[UR12][R4.64], R52 ;  /* 0x0000003404004986 */ /* 0x0003e8000c10150c */
[----:B------:R1:W-:Y:S04]  /*c9d0*/  @P5 STG.E.U16 desc[UR12][R2.64], R53 ;  /* 0x0000003502005986 */ /* 0x0003e8000c10150c */
[----:B------:R1:W-:Y:S01]  /*c9e0*/  @P2 STG.E.U16 desc[UR12][R6.64], R54 ;  /* 0x0000003606002986 */ /* 0x0003e2000c10150c */
[----:B------:R-:W-:Y:S05]  /*c9f0*/  @!P0 EXIT ;  /* 0x000000000000894d */ /* 0x000fea0003800000 */
[----:B------:R-:W-:Y:S01]  /*ca00*/  F2FP.F16.F32.PACK_AB R0, RZ, R0 ;  /* 0x00000000ff00723e */ /* 0x000fe200000000ff */
[----:B------:R-:W-:-:S05]  /*ca10*/  IMAD.X R13, R15, 0x1, R9, P6 ;  /* 0x000000010f0d7824 */ /* 0x000fca00030e0609 */
[----:B------:R-:W-:Y:S01]  /*ca20*/  STG.E.U16 desc[UR12][R12.64], R0 ;  /* 0x000000000c007986 */ /* 0x000fe2000c10150c */
[----:B------:R-:W-:Y:S05]  /*ca30*/  EXIT ;  /* 0x000000000000794d */ /* 0x000fea0003800000 */
.L_x_13:
[----:B------:R-:W-:-:S13]  /*ca40*/  ISETP.NE.AND P0, PT, R10, RZ, PT ;  /* 0x000000ff0a00720c */ /* 0x000fda0003f05270 */
[----:B------:R-:W-:Y:S05]  /*ca50*/  @P0 EXIT ;  /* 0x000000000000094d */ /* 0x000fea0003800000 */
[----:B------:R-:W-:-:S13]  /*ca60*/  ELECT P0, URZ, PT ;  /* 0x00000000003f782f */ /* 0x000fda0003800000 */
[----:B------:R-:W-:Y:S05]  /*ca70*/  @!P0 BRA `(.L_x_248) ;  /* 0x0000000400cc8947 */ /* 0x000fea0003800000 */
[----:B------:R-:W-:-:S13]  /*ca80*/  ISETP.GE.AND P0, PT, R12, 0x1, PT ;  /* 0x000000010c00780c */ /* 0x000fda0003f06270 */
[----:B------:R-:W-:Y:S05]  /*ca90*/  @!P0 BRA `(.L_x_248) ;  /* 0x0000000400c48947 */ /* 0x000fea0003800000 */
[----:B------:R-:W0:Y:S01]  /*caa0*/  S2R R6, SR_CgaCtaId ;  /* 0x0000000000067919 */ /* 0x000e220000008800 */
[----:B---3-5:R-:W1:Y:S01]  /*cab0*/  LDC.64 R2, c[0x0][0x4d8] ;  /* 0x00013600ff027b82 */ /* 0x028e620000000a00 */
[----:B------:R-:W-:Y:S01]  /*cac0*/  LOP3.LUT P0, RZ, R13, 0x1f, RZ, 0xc0, !PT ;  /* 0x0000001f0dff7812 */ /* 0x000fe2000780c0ff */
[----:B------:R-:W-:Y:S01]  /*cad0*/  IMAD.SHL.U32 R14, R14, 0x100, RZ ;  /* 0x000001000e0e7824 */ /* 0x000fe200078e00ff */
[----:B------:R-:W-:Y:S01]  /*cae0*/  ULDC.64 UR4, c[0x0][0x4b0] ;  /* 0x00012c0000047ab9 */ /* 0x000fe20000000a00 */
[C---:B------:R-:W-:Y:S01]  /*caf0*/  ISETP.NE.AND P2, PT, R18.reuse, RZ, PT ;  /* 0x000000ff1200720c */ /* 0x040fe20003f45270 */
[----:B------:R-:W-:Y:S01]  /*cb00*/  IMAD.SHL.U32 R11, R7, 0x40, RZ ;  /* 0x00000040070b7824 */ /* 0x000fe200078e00ff */
[----:B------:R-:W-:Y:S01]  /*cb10*/  ISETP.NE.OR P0, PT, R18, RZ, !P0 ;  /* 0x000000ff1200720c */ /* 0x000fe20004705670 */
[----:B------:R-:W-:Y:S01]  /*cb20*/  IMAD.MOV.U32 R7, RZ, RZ, RZ ;  /* 0x000000ffff077224 */ /* 0x000fe200078e00ff */
[----:B------:R-:W-:Y:S01]  /*cb30*/  LOP3.LUT R17, R5, 0x2, RZ, 0xfc, !PT ;  /* 0x0000000205117812 */ /* 0x000fe200078efcff */
[----:B------:R-:W-:-:S02]  /*cb40*/  IMAD.MOV.U32 R18, RZ, RZ, RZ ;  /* 0x000000ffff127224 */ /* 0x000fc400078e00ff */
[C---:B------:R-:W-:Y:S02]  /*cb50*/  VIADD R13, R14.reuse, 0x40 ;  /* 0x000000400e0d7836 */ /* 0x040fe40000000000 */
[C---:B------:R-:W-:Y:S02]  /*cb60*/  VIADD R15, R14.reuse, 0x80 ;  /* 0x000000800e0f7836 */ /* 0x040fe40000000000 */
[----:B------:R-:W-:Y:S02]  /*cb70*/  VIADD R16, R14, 0xc0 ;  /* 0x000000c00e107836 */ /* 0x000fe40000000000 */
[----:B-1----:R-:W-:Y:S02]  /*cb80*/  IMAD R157, R157, UR4, R2 ;  /* 0x000000049d9d7c24 */ /* 0x002fe4000f8e0202 */
[----:B------:R-:W-:Y:S02]  /*cb90*/  IMAD R10, R4, UR5, R3 ;  /* 0x00000005040a7c24 */ /* 0x000fe4000f8e0203 */
[----:B------:R-:W-:-:S02]  /*cba0*/  IMAD.MOV.U32 R3, RZ, RZ, 0x1 ;  /* 0x00000001ff037424 */ /* 0x000fc400078e00ff */
[----:B------:R-:W-:Y:S02]  /*cbb0*/  IMAD.MOV.U32 R4, RZ, RZ, R8 ;  /* 0x000000ffff047224 */ /* 0x000fe400078e0008 */
[C---:B0-----:R-:W-:Y:S02]  /*cbc0*/  IMAD.SHL.U32 R0, R6.reuse, 0x800, RZ ;  /* 0x0000080006007824 */ /* 0x041fe400078e00ff */
[----:B------:R-:W-:-:S03]  /*cbd0*/  IMAD.SHL.U32 R2, R6, 0x20, RZ ;  /* 0x0000002006027824 */ /* 0x000fc600078e00ff */
[----:B------:R-:W-:-:S07]  /*cbe0*/  LOP3.LUT R0, R0, 0x800, RZ, 0xc0, !PT ;  /* 0x0000080000007812 */ /* 0x000fce00078ec0ff */
.L_x_252:
[----:B------:R-:W0:Y:S01]  /*cbf0*/  S2R R9, SR_CgaCtaId ;  /* 0x0000000000097919 */ /* 0x000e220000008800 */
[----:B------:R-:W-:-:S04]  /*cc00*/  MOV R6, 0x400 ;  /* 0x0000040000067802 */ /* 0x000fc80000000f00 */
[----:B0-----:R-:W-:Y:S02]  /*cc10*/  LEA R12, R9, R6, 0x18 ;  /* 0x00000006090c7211 */ /* 0x001fe400078ec0ff */
[----:B------:R-:W-:-:S03]  /*cc20*/  SHF.L.U32 R6, R3, 0x1f, RZ ;  /* 0x0000001f03067819 */ /* 0x000fc600000006ff */
[----:B------:R-:W-:-:S07]  /*cc30*/  IMAD R9, R7, 0x8, R12 ;  /* 0x0000000807097824 */ /* 0x000fce00078e020c */
.L_x_249:
[----:B0-----:R0:W1:Y:S02]  /*cc40*/  SYNCS.PHASECHK.TRANS64.TRYWAIT P1, [R9+URZ+0x32028], R6 ;  /* 0x03202806090075a7 */ /* 0x001064000802017f */
[----:B-1----:R-:W-:Y:S05]  /*cc50*/  @!P1 NANOSLEEP.SYNCS 0x989680 ;  /* 0x009896800000995d */ /* 0x002fea0003900000 */
[----:B------:R-:W1:Y:S02]  /*cc60*/  @!P1 SYNCS.PHASECHK.TRANS64 P1, [R9+URZ+0x32028], R6 ;  /* 0x03202806090095a7 */ /* 0x000e64000802007f */
[----:B-1----:R-:W-:Y:S05]  /*cc70*/  @!P1 BRA `(.L_x_249) ;  /* 0xfffffffc00f09947 */ /* 0x002fea000383ffff */
[----:B0-----:R-:W0:Y:S02]  /*cc80*/  @!P2 LDC R6, c[0x0][0x500] ;  /* 0x00014000ff06ab82 */ /* 0x001e240000000800 */
[----:B0-----:R0:W-:Y:S02]  /*cc90*/  @!P2 SYNCS.ARRIVE.TRANS64 RZ, [R9+URZ+0x32000], R6 ;  /* 0x0320000609ffa9a7 */ /* 0x0011e4000800003f */
[----:B0-----:R-:W-:-:S04]  /*cca0*/  PRMT R6, R17, 0x9910, RZ ;  /* 0x0000991011067816 */ /* 0x001fc800000000ff */
[----:B------:R-:W-:-:S13]  /*ccb0*/  ISETP.NE.AND P1, PT, R6, 0x2, PT ;  /* 0x000000020600780c */ /* 0x000fda0003f25270 */
[----:B------:R-:W-:Y:S05]  /*ccc0*/  @P1 BRA `(.L_x_250) ;  /* 0x0000000000041947 */ /* 0x000fea0003800000 */
[----:B------:R-:W-:Y:S01]  /*ccd0*/  BPT.TRAP 0x1 ;  /* 0x000000040000795c */ /* 0x000fe20000300000 */
.L_x_250:
[----:B------:R-:W-:Y:S05]  /*cce0*/  @P0 BRA `(.L_x_251) ;  /* 0x0000000000040947 */ /* 0x000fea0003800000 */
[----:B------:R-:W-:Y:S01]  /*ccf0*/  BPT.TRAP 0x1 ;  /* 0x000000040000795c */ /* 0x000fe20000300000 */
.L_x_251:
[----:B------:R-:W-:Y:S01]  /*cd00*/  R2UR UR7, R18 ;  /* 0x00000000120772ca */ /* 0x000fe200000e0000 */
[----:B------:R-:W-:Y:S01]  /*cd10*/  ULDC UR12, c[0x0][0x48c] ;  /* 0x00012300000c7ab9 */ /* 0x000fe20000000800 */
[----:B------:R-:W-:Y:S01]  /*cd20*/  R2UR UR23, R2 ;  /* 0x00000000021772ca */ /* 0x000fe200000e0000 */
[----:B------:R-:W-:Y:S01]  /*cd30*/  UISETP.NE.AND UP0, UPT, UR12, 0x1, UPT ;  /* 0x000000010c00788c */ /* 0x000fe2000bf05270 */
[----:B------:R-:W-:Y:S01]  /*cd40*/  R2UR UR8, R9 ;  /* 0x00000000090872ca */ /* 0x000fe200000e0000 */
[----:B------:R-:W-:Y:S01]  /*cd50*/  ULDC UR17, c[0x0][0x498] ;  /* 0x0001260000117ab9 */ /* 0x000fe20000000800 */
[C---:B------:R-:W-:Y:S01]  /*cd60*/  R2UR UR6, R7.reuse ;  /* 0x00000000070672ca */ /* 0x040fe200000e0000 */
[----:B------:R-:W-:Y:S01]  /*cd70*/  IMAD R6, R7, 0x1000, R0 ;  /* 0x0000100007067824 */ /* 0x000fe200078e0200 */
[----:B------:R-:W-:Y:S01]  /*cd80*/  PRMT R9, R157, 0x40, R10 ;  /* 0x000000409d097816 */ /* 0x000fe2000000000a */
[----:B------:R-:W-:Y:S01]  /*cd90*/  UMOV UR14, 0x0 ;  /* 0x00000000000e7882 */ /* 0x000fe20000000000 */
[----:B------:R-:W-:Y:S01]  /*cda0*/  R2UR UR26, R13 ;  /* 0x000000000d1a72ca */ /* 0x000fe200000e0000 */
[----:B------:R-:W-:Y:S01]  /*cdb0*/  IMAD R6, R6, 0x2, R12 ;  /* 0x0000000206067824 */ /* 0x000fe200078e020c */
[----:B------:R-:W-:Y:S01]  /*cdc0*/  R2UR UR36, R9 ;  /* 0x00000000092472ca */ /* 0x000fe200000e0000 */
[----:B------:R-:W-:Y:S01]  /*cdd0*/  USHF.L.U32 UR7, UR7, 0x6, URZ ;  /* 0x0000000607077899 */ /* 0x000fe2000800063f */
[----:B------:R-:W-:Y:S01]  /*cde0*/  R2UR UR22, R16 ;  /* 0x00000000101672ca */ /* 0x000fe200000e0000 */
[----:B------:R-:W-:Y:S01]  /*cdf0*/  @UP0 ULDC.64 UR10, c[0x0][0x490] ;  /* 0x00012400000a0ab9 */ /* 0x000fe20000000a00 */
[----:B------:R-:W-:Y:S01]  /*ce00*/  UMOV UR15, 0x10000000 ;  /* 0x10000000000f7882 */ /* 0x000fe20000000000 */
[----:B------:R-:W-:Y:S01]  /*ce10*/  ULOP3.LUT UR23, UR7, 0x20, UR23, 0xf8, !UPT ;  /* 0x0000002007177892 */ /* 0x000fe2000f8ef817 */
[C---:B------:R-:W-:Y:S01]  /*ce20*/  ISETP.GT.AND P3, PT, R4.reuse, 0x1, PT ;  /* 0x000000010400780c */ /* 0x040fe20003f64270 */
[----:B------:R-:W-:Y:S01]  /*ce30*/  ULDC.64 UR28, c[0x0][0x4b8] ;  /* 0x00012e00001c7ab9 */ /* 0x000fe20000000a00 */
[----:B------:R-:W-:Y:S01]  /*ce40*/  ULDC.64 UR30, c[0x0][0x4d0] ;  /* 0x00013400001e7ab9 */ /* 0x000fe20000000a00 */
[----:B------:R-:W-:Y:S01]  /*ce50*/  UIMAD.WIDE.U32 UR4, UR23, UR10, URZ ;  /* 0x0000000a170472a5 */ /* 0x000fe2000f8e003f */
[----:B------:R-:W-:Y:S01]  /*ce60*/  VIADD R7, R7, 0x1 ;  /* 0x0000000107077836 */ /* 0x000fe20000000000 */
[----:B------:R-:W-:Y:S01]  /*ce70*/  UMOV UR27, UR7 ;  /* 0x00000007001b7c82 */ /* 0x000fe20008000000 */
[----:B------:R-:W-:Y:S01]  /*ce80*/  UMOV UR9, UR23 ;  /* 0x0000001700097c82 */ /* 0x000fe20008000000 */
[----:B------:R-:W-:Y:S01]  /*ce90*/  @UP0 USHF.R.U32.HI UR9, URZ, UR11, UR5 ;  /* 0x0000000b3f090299 */ /* 0x000fe20008011605 */
[----:B------:R-:W-:Y:S01]  /*cea0*/  VIADD R4, R4, 0xffffffff ;  /* 0xffffffff04047836 */ /* 0x000fe20000000000 */
[----:B------:R-:W-:Y:S01]  /*ceb0*/  UISETP.NE.AND UP0, UPT, UR17, 0x1, UPT ;  /* 0x000000011100788c */ /* 0x000fe2000bf05270 */
[----:B------:R-:W-:Y:S01]  /*cec0*/  R2UR UR4, R12 ;  /* 0x000000000c0472ca */ /* 0x000fe200000e0000 */
[----:B------:R-:W-:Y:S01]  /*ced0*/  ULDC.64 UR10, c[0x0][0x198] ;  /* 0x00006600000a7ab9 */ /* 0x000fe20000000a00 */
[----:B------:R-:W-:Y:S01]  /*cee0*/  UIADD3 UR5, UR8, 0x32000, URZ ;  /* 0x0003200008057890 */ /* 0x000fe2000fffe03f */
[----:B------:R-:W-:Y:S01]  /*cef0*/  R2UR UR8, R6 ;  /* 0x00000000060872ca */ /* 0x000fe200000e0000 */
[----:B------:R-:W-:Y:S01]  /*cf00*/  UIADD3 UR32, UP1, UR10, 0xf0, URZ ;  /* 0x000000f00a207890 */ /* 0x000fe2000ff3e03f */
[----:B------:R-:W-:Y:S01]  /*cf10*/  IMAD.MOV.U32 R6, RZ, RZ, 0x3 ;  /* 0x00000003ff067424 */ /* 0x000fe200078e00ff */
[----:B------:R-:W-:Y:S01]  /*cf20*/  UIADD3 UR34, UP2, UR10, 0x1f0, URZ ;  /* 0x000001f00a227890 */ /* 0x000fe2000ff5e03f */
[----:B------:R-:W-:Y:S01]  /*cf30*/  ISETP.NE.AND P1, PT, R7, 0x5, PT ;  /* 0x000000050700780c */ /* 0x000fe20003f25270 */
[----:B------:R-:W-:Y:S01]  /*cf40*/  UIADD3.X UR33, URZ, UR11, URZ, UP1, !UPT ;  /* 0x0000000b3f217290 */ /* 0x000fe20008ffe43f */
[----:B------:R-:W-:Y:S01]  /*cf50*/  VIADD R18, R18, 0x1 ;  /* 0x0000000112127836 */ /* 0x000fe20000000000 */
[----:B------:R-:W-:Y:S01]  /*cf60*/  @UP0 ULDC UR10, c[0x0][0x49c] ;  /* 0x00012700000a0ab9 */ /* 0x000fe20000000800 */
[----:B------:R-:W-:Y:S01]  /*cf70*/  UIADD3.X UR35, URZ, UR11, URZ, UP2, !UPT ;  /* 0x0000000b3f237290 */ /* 0x000fe200097fe43f */
[----:B------:R-:W-:Y:S01]  /*cf80*/  R2UR UR37, R6 ;  /* 0x00000000062572ca */ /* 0x000fe200000e0000 */
[----:B------:R-:W-:Y:S01]  /*cf90*/  UIMAD.WIDE.U32 UR10, UR9, UR10, URZ ;  /* 0x0000000a090a72a5 */ /* 0x000fe2000f8e003f */
[----:B------:R-:W-:Y:S01]  /*cfa0*/  SEL R6, RZ, 0x1, P1 ;  /* 0x00000001ff067807 */ /* 0x000fe20000800000 */
[----:B------:R-:W-:Y:S01]  /*cfb0*/  ULEA UR4, UR6, UR4, 0xf ;  /* 0x0000000406047291 */ /* 0x000fe2000f8e783f */
[----:B------:R-:W-:Y:S01]  /*cfc0*/  R2UR UR6, R14 ;  /* 0x000000000e0672ca */ /* 0x000fe200000e0000 */
[----:B------:R-:W-:Y:S01]  /*cfd0*/  @UP0 ULDC UR18, c[0x0][0x4a0] ;  /* 0x0001280000120ab9 */ /* 0x000fe20000000800 */
[----:B------:R-:W-:Y:S01]  /*cfe0*/  UMOV UR13, UR9 ;  /* 0x00000009000d7c82 */ /* 0x000fe20008000000 */
[----:B------:R-:W-:Y:S01]  /*cff0*/  @UP0 USHF.R.U32.HI UR13, URZ, UR18, UR11 ;  /* 0x000000123f0d0299 */ /* 0x000fe2000801160b */
[----:B------:R-:W-:Y:S01]  /*d000*/  R2UR UR18, R15 ;  /* 0x000000000f1272ca */ /* 0x000fe200000e0000 */
[----:B------:R-:W-:Y:S01]  /*d010*/  UIADD3 UR11, -UR9, URZ, URZ ;  /* 0x0000003f090b7290 */ /* 0x000fe2000fffe13f */
[----:B------:R-:W-:Y:S01]  /*d020*/  R2UR UR10, R11 ;  /* 0x000000000b0a72ca */ /* 0x000fe200000e0000 */
[----:B------:R-:W-:Y:S01]  /*d030*/  UIADD3 UR21, -UR13, URZ, URZ ;  /* 0x0000003f0d157290 */ /* 0x000fe2000fffe13f */
[----:B------:R-:W-:Y:S01]  /*d040*/  LOP3.LUT R3, R3, R6, RZ, 0x3c, !PT ;  /* 0x0000000603037212 */ /* 0x000fe200078e3cff */
[----:B------:R-:W-:Y:S01]  /*d050*/  UIMAD UR11, UR12, UR11, UR23 ;  /* 0x0000000b0c0b72a4 */ /* 0x000fe2000f8e0217 */
[----:B------:R-:W-:Y:S01]  /*d060*/  SEL R7, R7, RZ, P1 ;  /* 0x000000ff07077207 */ /* 0x000fe20000800000 */
[----:B------:R-:W-:-:S02]  /*d070*/  UIMAD UR12, UR17, UR21, UR9 ;  /* 0x00000015110c72a4 */ /* 0x000fc4000f8e0209 */
[----:B------:R-:W-:Y:S02]  /*d080*/  UIADD3 UR24, UR4, 0x2000, URZ ;  /* 0x0000200004187890 */ /* 0x000fe4000fffe03f */
[----:B------:R0:W-:Y:S01]  /*d090*/  UTMALDG.2D [UR4], [UR32], desc[UR14] ;  /* 0x00000e04200075b4 */ /* 0x0001e20008009000 */
[----:B------:R-:W-:Y:S02]  /*d0a0*/  UIADD3 UR16, UR4, 0x4000, URZ ;  /* 0x0000400004107890 */ /* 0x000fe4000fffe03f */
[----:B------:R-:W-:Y:S02]  /*d0b0*/  UIADD3 UR20, UR4, 0x6000, URZ ;  /* 0x0000600004147890 */ /* 0x000fe4000fffe03f */
[----:B------:R-:W-:Y:S02]  /*d0c0*/  UIADD3 UR8, UR8, 0x28000, URZ ;  /* 0x0002800008087890 */ /* 0x000fe4000fffe03f */
[----:B------:R-:W-:Y:S02]  /*d0d0*/  UIMAD UR11, UR11, UR28, UR30 ;  /* 0x0000001c0b0b72a4 */ /* 0x000fe4000f8e021e */
[----:B------:R-:W-:Y:S01]  /*d0e0*/  UIMAD UR12, UR12, UR29, UR31 ;  /* 0x0000001d0c0c72a4 */ /* 0x000fe2000f8e021f */
[----:B------:R-:W-:Y:S01]  /*d0f0*/  UMOV UR25, UR5 ;  /* 0x0000000500197c82 */ /* 0x000fe20008000000 */
[----:B------:R-:W-:Y:S01]  /*d100*/  UMOV UR19, UR7 ;  /* 0x0000000700137c82 */ /* 0x000fe20008000000 */
[----:B------:R-:W-:Y:S01]  /*d110*/  UMOV UR17, UR5 ;  /* 0x0000000500117c82 */ /* 0x000fe20008000000 */
[----:B------:R1:W-:Y:S01]  /*d120*/  UTMALDG.2D [UR24], [UR32], desc[UR14] ;  /* 0x00000e18200075b4 */ /* 0x0003e20008009000 */
[----:B------:R-:W-:Y:S01]  /*d130*/  UMOV UR23, UR7 ;  /* 0x0000000700177c82 */ /* 0x000fe20008000000 */
[----:B------:R-:W-:Y:S01]  /*d140*/  UMOV UR21, UR5 ;  /* 0x0000000500157c82 */ /* 0x000fe20008000000 */
[----:B------:R-:W-:Y:S01]  /*d150*/  UMOV UR9, UR5 ;  /* 0x0000000500097c82 */ /* 0x000fe20008000000 */
[----:B0-----:R-:W-:Y:S01]  /*d160*/  UPRMT UR4, UR36, 0x5410, UR37 ;  /* 0x0000541024047896 */ /* 0x001fe20008000025 */
[----:B------:R1:W-:Y:S01]  /*d170*/  UTMALDG.2D [UR16], [UR32], desc[UR14] ;  /* 0x00000e10200075b4 */ /* 0x0003e20008009000 */
[----:B------:R1:W-:Y:S07]  /*d180*/  UTMALDG.2D [UR20], [UR32], desc[UR14] ;  /* 0x00000e14200075b4 */ /* 0x0003ee0008009000 */
[----:B------:R1:W-:Y:S02]  /*d190*/  UTMALDG.4D.IM2COL.MULTICAST [UR8], [UR34], UR4 ;  /* 0x00000008220073b4 */ /* 0x0003e40008058804 */
[----:B-1----:R-:W-:Y:S05]  /*d1a0*/  @P3 BRA `(.L_x_252) ;  /* 0xfffffff800903947 */ /* 0x002fea000383ffff */
.L_x_248:
[----:B------:R-:W-:Y:S01]  /*d1b0*/  ISETP.GE.U32.AND P2, PT, R8, 0x5, PT ;  /* 0x000000050800780c */ /* 0x000fe20003f46070 */
[----:B------:R-:W-:Y:S05]  /*d1c0*/  WARPSYNC.ALL ;  /* 0x0000000000007948 */ /* 0x000fea0003800000 */
[----:B------:R-:W-:-:S07]  /*d1d0*/  ELECT P1, URZ, PT ;  /* 0x00000000003f782f */ /* 0x000fce0003820000 */
[----:B---3-5:R-:W-:-:S05]  /*d1e0*/  @P2 IMAD.WIDE.U32 R2, R8, -0x33333333, RZ ;  /* 0xcccccccd08022825 */ /* 0x028fca00078e00ff */
[----:B------:R-:W-:-:S04]  /*d1f0*/  @P2 SHF.R.U32.HI R0, RZ, 0x2, R3 ;  /* 0x00000002ff002819 */ /* 0x000fc80000011603 */
[----:B------:R-:W-:-:S04]  /*d200*/  @P2 LOP3.LUT R0, R0, 0x1, RZ, 0xc0, !PT ;  /* 0x0000000100002812 */ /* 0x000fc800078ec0ff */
[----:B------:R-:W-:Y:S01]  /*d210*/  @P2 ISETP.NE.U32.AND P0, PT, R0, 0x1, PT ;  /* 0x000000010000280c */ /* 0x000fe20003f05070 */
[----:B------:R-:W-:-:S12]  /*d220*/  @!P1 EXIT ;  /* 0x000000000000994d */ /* 0x000fd80003800000 */
[----:B------:R-:W-:Y:S01]  /*d230*/  LOP3.LUT R5, R5, 0x2, RZ, 0xfc, !PT ;  /* 0x0000000205057812 */ /* 0x000fe200078efcff */
[----:B------:R-:W-:Y:S01]  /*d240*/  IMAD.MOV.U32 R0, RZ, RZ, 0x1 ;  /* 0x00000001ff007424 */ /* 0x000fe200078e00ff */
[----:B------:R-:W-:Y:S02]  /*d250*/  @P2 ISETP.NE.U32.AND.EX P0, PT, RZ, RZ, PT, P0 ;  /* 0x000000ffff00220c */ /* 0x000fe40003f05100 */
[----:B------:R-:W-:Y:S02]  /*d260*/  ISETP.NE.AND P1, PT, R5, 0x3, PT ;  /* 0x000000030500780c */ /* 0x000fe40003f25270 */
[----:B------:R-:W-:-:S11]  /*d270*/  @P2 SEL R0, RZ, 0x1, !P0 ;  /* 0x00000001ff002807 */ /* 0x000fd60004000000 */
[----:B------:R-:W-:Y:S05]  /*d280*/  @!P1 BRA `(.L_x_253) ;  /* 0x0000000000049947 */ /* 0x000fea0003800000 */
[----:B------:R-:W-:Y:S01]  /*d290*/  BPT.TRAP 0x1 ;  /* 0x000000040000795c */ /* 0x000fe20000300000 */
.L_x_253:
[----:B------:R-:W0:Y:S01]  /*d2a0*/  S2R R5, SR_CgaCtaId ;  /* 0x0000000000057919 */ /* 0x000e220000008800 */
[----:B------:R-:W-:Y:S01]  /*d2b0*/  IMAD.WIDE.U32 R2, R8, -0x33333333, RZ ;  /* 0xcccccccd08027825 */ /* 0x000fe200078e00ff */
[----:B------:R-:W-:-:S04]  /*d2c0*/  MOV R2, 0x400 ;  /* 0x0000040000027802 */ /* 0x000fc80000000f00 */
[----:B------:R-:W-:-:S05]  /*d2d0*/  SHF.R.U32.HI R3, RZ, 0x2, R3 ;  /* 0x00000002ff037819 */ /* 0x000fca0000011603 */
[----:B------:R-:W-:Y:S01]  /*d2e0*/  IMAD R8, R3, -0x5, R8 ;  /* 0xfffffffb03087824 */ /* 0x000fe200078e0208 */
[----:B0-----:R-:W-:Y:S02]  /*d2f0*/  LEA R2, R5, R2, 0x18 ;  /* 0x0000000205027211 */ /* 0x001fe400078ec0ff */
[----:B------:R-:W-:-:S03]  /*d300*/  SHF.L.U32 R5, R0, 0x1f, RZ ;  /* 0x0000001f00057819 */ /* 0x000fc600000006ff */
[----:B------:R-:W-:-:S04]  /*d310*/  VIADD R3, R2, 0x32028 ;  /* 0x0003202802037836 */ /* 0x000fc80000000000 */
[----:B------:R-:W-:-:S07]  /*d320*/  IMAD R2, R8, 0x8, R3 ;  /* 0x0000000808027824 */ /* 0x000fce00078e0203 */
.L_x_254:
[----:B0-----:R0:W1:Y:S02]  /*d330*/  SYNCS.PHASECHK.TRANS64.TRYWAIT P0, [R2+URZ], R5 ;  /* 0x00000005020075a7 */ /* 0x001064000800017f */
[----:B-1----:R-:W-:Y:S05]  /*d340*/  @!P0 NANOSLEEP.SYNCS 0x989680 ;  /* 0x009896800000895d */ /* 0x002fea0003900000 */
[----:B------:R-:W1:Y:S02]  /*d350*/  @!P0 SYNCS.PHASECHK.TRANS64 P0, [R2+URZ], R5 ;  /* 0x00000005020085a7 */ /* 0x000e64000800007f */
[----:B-1----:R-:W-:Y:S05]  /*d360*/  @!P0 BRA `(.L_x_254) ;  /* 0xfffffffc00f08947 */ /* 0x002fea000383ffff */
[----:B------:R-:W-:-:S05]  /*d370*/  VIADD R8, R8, 0x1 ;  /* 0x0000000108087836 */ /* 0x000fca0000000000 */
[----:B------:R-:W-:-:S04]  /*d380*/  ISETP.NE.AND P0, PT, R8, 0x5, PT ;  /* 0x000000050800780c */ /* 0x000fc80003f05270 */
[----:B0-----:R-:W-:Y:S02]  /*d390*/  SEL R5, RZ, 0x1, P0 ;  /* 0x00000001ff057807 */ /* 0x001fe40000000000 */
[----:B------:R-:W-:Y:S02]  /*d3a0*/  SEL R8, R8, RZ, P0 ;  /* 0x000000ff08087207 */ /* 0x000fe40000000000 */
[----:B------:R-:W-:-:S03]  /*d3b0*/  LOP3.LUT R7, R0, R5, RZ, 0x3c, !PT ;  /* 0x0000000500077212 */ /* 0x000fc600078e3cff */
[----:B------:R-:W-:Y:S01]  /*d3c0*/  IMAD R0, R8, 0x8, R3 ;  /* 0x0000000808007824 */ /* 0x000fe200078e0203 */
[----:B------:R-:W-:-:S07]  /*d3d0*/  SHF.L.U32 R5, R7, 0x1f, RZ ;  /* 0x0000001f07057819 */ /* 0x000fce00000006ff */
.L_x_255:
        /* <DEDUP_REMOVED lines=11> */
.L_x_256:
        /* <DEDUP_REMOVED lines=11> */
.L_x_257:
        /* <DEDUP_REMOVED lines=11> */
.L_x_258:
[----:B0-----:R0:W1:Y:S02]  /*d5f0*/  SYNCS.PHASECHK.TRANS64.TRYWAIT P0, [R8+URZ], R3 ;  /* 0x00000003080075a7 */ /* 0x001064000800017f */
[----:B-1----:R-:W-:Y:S05]  /*d600*/  @!P0 NANOSLEEP.SYNCS 0x989680 ;  /* 0x009896800000895d */ /* 0x002fea0003900000 */
[----:B------:R-:W1:Y:S02]  /*d610*/  @!P0 SYNCS.PHASECHK.TRANS64 P0, [R8+URZ], R3 ;  /* 0x00000003080085a7 */ /* 0x000e64000800007f */
[----:B-1----:R-:W-:Y:S05]  /*d620*/  @P0 EXIT ;  /* 0x000000000000094d */ /* 0x002fea0003800000 */
[----:B------:R-:W-:Y:S05]  /*d630*/  BRA `(.L_x_258) ;  /* 0xfffffffc00ec7947 */ /* 0x000fea000383ffff */
.L_x_259:
[----:B------:R-:W-:-:S00]  /*d640*/  BRA `(.L_x_259) ;  /* 0xfffffffc00fc7947 */ /* 0x000fc0000383ffff */
[----:B------:R-:W-:-:S00]  /*d650*/  NOP ;  /* 0x0000000000007918 */ /* 0x000fc00000000000 */
        /* <DEDUP_REMOVED lines=10> */
.L_x_260:


//--------------------- .nv.shared._ZN7cutlass13device_kernelINS_4conv6kernel13ConvUniversalINS1_16ConvProblemShapeILNS1_8OperatorE2ELi2EEENS1_10collective14CollectiveConvINS1_46MainloopSm90TmaGmmaWarpSpecializedImplicitGemmILS5_2ELi5ELi2EN4cute5tupleIJNSA_1CILi2EEENSC_ILi1EEESE_EEENS1_36KernelImplicitTmaWarpSpecializedSm90ELi1EEENSB_IJNSC_ILi256EEENSB_IJNSC_ILi64EEEEEESK_EEENS_6half_tESM_NSA_8TiledMMAINSA_8MMA_AtomIJNSA_4SM904GMMA25MMA_64x64x16_F32F16F16_SSILNSQ_5MajorE1ELSS_1ELNSQ_7ScaleInE1ELST_1EEEEEENSA_6LayoutINSB_IJSE_SE_SE_EEENSB_IJNSC_ILi0EEESY_SY_EEEEENSB_IJNSA_10UnderscoreES11_S11_EEEEENS7_6detail26Sm90ImplicitGemmTileTraitsINSA_13SM90_TMA_LOADENSA_14ComposedLayoutINSA_7SwizzleILi3ELi4ELi3EEENSA_18smem_ptr_flag_bitsILi16EEENSW_INSB_IJNSB_IJSJ_NSC_ILi4EEEEEENSB_IJNSC_ILi8EEES1E_EEENSB_IJSE_NSC_ILi5EEEEEEEEENSB_IJNSB_IJSE_NSC_ILi4096EEEEEENSB_IJSJ_NSC_ILi512EEEEEENSB_IJSY_NSC_ILi16384EEEEEEEEEEEEEvEENS15_INSA_30SM90_TMA_LOAD_IM2COL_MULTICASTENS17_IS19_S1B_NSW_INSB_IJNSB_IJSJ_SE_EEES1F_S1H_EEENSB_IJNSB_IJSE_SY_EEES1M_NSB_IJSY_S1J_EEEEEEEEEEvEEEENS_8epilogue10collective6detail29Sm90TmaWarpSpecializedAdapterINS24_15DefaultEpilogueISM_NSB_IJlNSB_IJSE_llEEESY_EEES29_NS23_6thread17LinearCombinationISM_Li1EffLNS2A_9ScaleType4KindE0ELNS_15FloatRoundStyleE2ESM_EENS_4gemm15EpilogueDefaultEEEEEvvEEEEvNT_6ParamsE --------------------------
	.section	.nv.shared._ZN7cutlass13device_kernelINS_4conv6kernel13ConvUniversalINS1_16ConvProblemShapeILNS1_8OperatorE2ELi2EEENS1_10collective14CollectiveConvINS1_46MainloopSm90TmaGmmaWarpSpecializedImplicitGemmILS5_2ELi5ELi2EN4cute5tupleIJNSA_1CILi2EEENSC_ILi1EEESE_EEENS1_36KernelImplicitTmaWarpSpecializedSm90ELi1EEENSB_IJNSC_ILi256EEENSB_IJNSC_ILi64EEEEEESK_EEENS_6half_tESM_NSA_8TiledMMAINSA_8MMA_AtomIJNSA_4SM904GMMA25MMA_64x64x16_F32F16F16_SSILNSQ_5MajorE1ELSS_1ELNSQ_7ScaleInE1ELST_1EEEEEENSA_6LayoutINSB_IJSE_SE_SE_EEENSB_IJNSC_ILi0EEESY_SY_EEEEENSB_IJNSA_10UnderscoreES11_S11_EEEEENS7_6detail26Sm90ImplicitGemmTileTraitsINSA_13SM90_TMA_LOADENSA_14ComposedLayoutINSA_7SwizzleILi3ELi4ELi3EEENSA_18smem_ptr_flag_bitsILi16EEENSW_INSB_IJNSB_IJSJ_NSC_ILi4EEEEEENSB_IJNSC_ILi8EEES1E_EEENSB_IJSE_NSC_ILi5EEEEEEEEENSB_IJNSB_IJSE_NSC_ILi4096EEEEEENSB_IJSJ_NSC_ILi512EEEEEENSB_IJSY_NSC_ILi16384EEEEEEEEEEEEEvEENS15_INSA_30SM90_TMA_LOAD_IM2COL_MULTICASTENS17_IS19_S1B_NSW_INSB_IJNSB_IJSJ_SE_EEES1F_S1H_EEENSB_IJNSB_IJSE_SY_EEES1M_NSB_IJSY_S1J_EEEEEEEEEEvEEEENS_8epilogue10collective6detail29Sm90TmaWarpSpecializedAdapterINS24_15DefaultEpilogueISM_NSB_IJlNSB_IJSE_llEEESY_EEES29_NS23_6thread17LinearCombinationISM_Li1EffLNS2A_9ScaleType4KindE0ELNS_15FloatRoundStyleE2ESM_EENS_4gemm15EpilogueDefaultEEEEEvvEEEEvNT_6ParamsE,"aw",@nobits
	.sectionflags	@""
	.align	16
	.zero		1024


//--------------------- .nv.shared.reserved.0     --------------------------
	.section	.nv.shared.reserved.0,"aw",@nobits
	.weak		__nv_reservedSMEM_offset_0_alias
	.size		__nv_reservedSMEM_offset_0_alias, 0, 0
	.other		__nv_reservedSMEM_offset_0_alias,@"STO_CUDA_RESERVED_SHARED STV_DEFAULT"
__nv_reservedSMEM_offset_0_alias:
	.zero		0


//--------------------- .nv.global                --------------------------
	.section	.nv.global,"aw",@nobits
.nv.global:
	.type		_ZN39_INTERNAL_d7f32fb7_4_k_cu_6bd48bfe_29404cute1_E,@object
	.size		_ZN39_INTERNAL_d7f32fb7_4_k_cu_6bd48bfe_29404cute1_E,(_ZN39_INTERNAL_d7f32fb7_4_k_cu_6bd48bfe_29404cuda3std3__45__cpo6cbeginE - _ZN39_INTERNAL_d7f32fb7_4_k_cu_6bd48bfe_29404cute1_E)
_ZN39_INTERNAL_d7f32fb7_4_k_cu_6bd48bfe_29404cute1_E:
	.zero		1
	.type		_ZN39_INTERNAL_d7f32fb7_4_k_cu_6bd48bfe_29404cuda3std3__45__cpo6cbeginE,@object
	.size		_ZN39_INTERNAL_d7f32fb7_4_k_cu_6bd48bfe_29404cuda3std3__45__cpo6cbeginE,(_ZN39_INTERNAL_d7f32fb7_4_k_cu_6bd48bfe_29404cuda3std3__48in_placeE - _ZN39_INTERNAL_d7f32fb7_4_k_cu_6bd48bfe_29404cuda3std3__45__cpo6cbeginE)
_ZN39_INTERNAL_d7f32fb7_4_k_cu_6bd48bfe_29404cuda3std3__45__cpo6cbeginE:
	.zero		1
	.type		_ZN39_INTERNAL_d7f32fb7_4_k_cu_6bd48bfe_29404cuda3std3__48in_placeE,@object
	.size		_ZN39_INTERNAL_d7f32fb7_4_k_cu_6bd48bfe_29404cuda3std3__48in_placeE,(_ZN39_INTERNAL_d7f32fb7_4_k_cu_6bd48bfe_29404cuda3std6ranges3__45__cpo9iter_moveE - _ZN39_INTERNAL_d7f32fb7_4_k_cu_6bd48bfe_29404cuda3std3__48in_placeE)
_ZN39_INTERNAL_d7f32fb7_4_k_cu_6bd48bfe_29404cuda3std3__48in_placeE:
	.zero		1
	.type		_ZN39_INTERNAL_d7f32fb7_4_k_cu_6bd48bfe_29404cuda3std6ranges3__45__cpo9iter_moveE,@object
	.size		_ZN39_INTERNAL_d7f32fb7_4_k_cu_6bd48bfe_29404cuda3std6ranges3__45__cpo9iter_moveE,(_ZN39_INTERNAL_d7f32fb7_4_k_cu_6bd48bfe_29404cuda3std3__45__cpo5beginE - _ZN39_INTERNAL_d7f32fb7_4_k_cu_6bd48bfe_29404cuda3std6ranges3__45__cpo9iter_moveE)
_ZN39_INTERNAL_d7f32fb7_4_k_cu_6bd48bfe_29404cuda3std6ranges3__45__cpo9iter_moveE:
	.zero		1
	.type		_ZN39_INTERNAL_d7f32fb7_4_k_cu_6bd48bfe_29404cuda3std3__45__cpo5beginE,@object
	.size		_ZN39_INTERNAL_d7f32fb7_4_k_cu_6bd48bfe_29404cuda3std3__45__cpo5beginE,(_ZN39_INTERNAL_d7f32fb7_4_k_cu_6bd48bfe_29404cuda3std3__441_GLOBAL__N__d7f32fb7_4_k_cu_6bd48bfe_29406ignoreE - _ZN39_INTERNAL_d7f32fb7_4_k_cu_6bd48bfe_29404cuda3std3__45__cpo5beginE)
_ZN39_INTERNAL_d7f32fb7_4_k_cu_6bd48bfe_29404cuda3std3__45__cpo5beginE:
	.zero		1
	.type		_ZN39_INTERNAL_d7f32fb7_4_k_cu_6bd48bfe_29404cuda3std3__441_GLOBAL__N__d7f32fb7_4_k_cu_6bd48bfe_29406ignoreE,@object
	.size		_ZN39_INTERNAL_d7f32fb7_4_k_cu_6bd48bfe_29404cuda3std3__441_GLOBAL__N__d7f32fb7_4_k_cu_6bd48bfe_29406ignoreE,(_ZN39_INTERNAL_d7f32fb7_4_k_cu_6bd48bfe_29404cute7productE - _ZN39_INTERNAL_d7f32fb7_4_k_cu_6bd48bfe_29404cuda3std3__441_GLOBAL__N__d7f32fb7_4_k_cu_6bd48bfe_29406ignoreE)
_ZN39_INTERNAL_d7f32fb7_4_k_cu_6bd48bfe_29404cuda3std3__441_GLOBAL__N__d7f32fb7_4_k_cu_6bd48bfe_29406ignoreE:
	.zero		1
	.type		_ZN39_INTERNAL_d7f32fb7_4_k_cu_6bd48bfe_29404cute7productE,@object
	.size		_ZN39_INTERNAL_d7f32fb7_4_k_cu_6bd48bfe_29404cute7productE,(_ZN39_INTERNAL_d7f32fb7_4_k_cu_6bd48bfe_29404cuda3std3__45__cpo3endE - _ZN39_INTERNAL_d7f32fb7_4_k_cu_6bd48bfe_29404cute7productE)
_ZN39_INTERNAL_d7f32fb7_4_k_cu_6bd48bfe_29404cute7productE:
	.zero		1
	.type		_ZN39_INTERNAL_d7f32fb7_4_k_cu_6bd48bfe_29404cuda3std3__45__cpo3endE,@object
	.size		_ZN39_INTERNAL_d7f32fb7_4_k_cu_6bd48bfe_29404cuda3std3__45__cpo3endE,(_ZN39_INTERNAL_d7f32fb7_4_k_cu_6bd48bfe_29404cuda3std3__419piecewise_constructE - _ZN39_INTERNAL_d7f32fb7_4_k_cu_6bd48bfe_29404cuda3std3__45__cpo3endE)
_ZN39_INTERNAL_d7f32fb7_4_k_cu_6bd48bfe_29404cuda3std3__45__cpo3endE:
	.zero		1
	.type		_ZN39_INTERNAL_d7f32fb7_4_k_cu_6bd48bfe_29404cuda3std3__419piecewise_constructE,@object
	.size		_ZN39_INTERNAL_d7f32fb7_4_k_cu_6bd48bfe_29404cuda3std3__419piecewise_constructE,(_ZN39_INTERNAL_d7f32fb7_4_k_cu_6bd48bfe_29404cuda3std3__45__cpo4cendE - _ZN39_INTERNAL_d7f32fb7_4_k_cu_6bd48bfe_29404cuda3std3__419piecewise_constructE)
_ZN39_INTERNAL_d7f32fb7_4_k_cu_6bd48bfe_29404cuda3std3__419piecewise_constructE:
	.zero		1
	.type		_ZN39_INTERNAL_d7f32fb7_4_k_cu_6bd48bfe_29404cuda3std3__45__cpo4cendE,@object
	.size		_ZN39_INTERNAL_d7f32fb7_4_k_cu_6bd48bfe_29404cuda3std3__45__cpo4cendE,(_ZN39_INTERNAL_d7f32fb7_4_k_cu_6bd48bfe_29404cuda3std6ranges3__45__cpo4swapE - _ZN39_INTERNAL_d7f32fb7_4_k_cu_6bd48bfe_29404cuda3std3__45__cpo4cendE)
_ZN39_INTERNAL_d7f32fb7_4_k_cu_6bd48bfe_29404cuda3std3__45__cpo4cendE:
	.zero		1
	.type		_ZN39_INTERNAL_d7f32fb7_4_k_cu_6bd48bfe_29404cuda3std6ranges3__45__cpo4swapE,@object
	.size		_ZN39_INTERNAL_d7f32fb7_4_k_cu_6bd48bfe_29404cuda3std6ranges3__45__cpo4swapE,(.L_7 - _ZN39_INTERNAL_d7f32fb7_4_k_cu_6bd48bfe_29404cuda3std6ranges3__45__cpo4swapE)
_ZN39_INTERNAL_d7f32fb7_4_k_cu_6bd48bfe_29404cuda3std6ranges3__45__cpo4swapE:
	.zero		1
.L_7:


//--------------------- .nv.constant0._ZN7cutlass13device_kernelINS_4conv6kernel13ConvUniversalINS1_16ConvProblemShapeILNS1_8OperatorE2ELi2EEENS1_10collective14CollectiveConvINS1_46MainloopSm90TmaGmmaWarpSpecializedImplicitGemmILS5_2ELi5ELi2EN4cute5tupleIJNSA_1CILi2EEENSC_ILi1EEESE_EEENS1_36KernelImplicitTmaWarpSpecializedSm90ELi1EEENSB_IJNSC_ILi256EEENSB_IJNSC_ILi64EEEEEESK_EEENS_6half_tESM_NSA_8TiledMMAINSA_8MMA_AtomIJNSA_4SM904GMMA25MMA_64x64x16_F32F16F16_SSILNSQ_5MajorE1ELSS_1ELNSQ_7ScaleInE1ELST_1EEEEEENSA_6LayoutINSB_IJSE_SE_SE_EEENSB_IJNSC_ILi0EEESY_SY_EEEEENSB_IJNSA_10UnderscoreES11_S11_EEEEENS7_6detail26Sm90ImplicitGemmTileTraitsINSA_13SM90_TMA_LOADENSA_14ComposedLayoutINSA_7SwizzleILi3ELi4ELi3EEENSA_18smem_ptr_flag_bitsILi16EEENSW_INSB_IJNSB_IJSJ_NSC_ILi4EEEEEENSB_IJNSC_ILi8EEES1E_EEENSB_IJSE_NSC_ILi5EEEEEEEEENSB_IJNSB_IJSE_NSC_ILi4096EEEEEENSB_IJSJ_NSC_ILi512EEEEEENSB_IJSY_NSC_ILi16384EEEEEEEEEEEEEvEENS15_INSA_30SM90_TMA_LOAD_IM2COL_MULTICASTENS17_IS19_S1B_NSW_INSB_IJNSB_IJSJ_SE_EEES1F_S1H_EEENSB_IJNSB_IJSE_SY_EEES1M_NSB_IJSY_S1J_EEEEEEEEEEvEEEENS_8epilogue10collective6detail29Sm90TmaWarpSpecializedAdapterINS24_15DefaultEpilogueISM_NSB_IJlNSB_IJSE_llEEESY_EEES29_NS23_6thread17LinearCombinationISM_Li1EffLNS2A_9ScaleType4KindE0ELNS_15FloatRoundStyleE2ESM_EENS_4gemm15EpilogueDefaultEEEEEvvEEEEvNT_6ParamsE --------------------------
	.section	.nv.constant0._ZN7cutlass13device_kernelINS_4conv6kernel13ConvUniversalINS1_16ConvProblemShapeILNS1_8OperatorE2ELi2EEENS1_10collective14CollectiveConvINS1_46MainloopSm90TmaGmmaWarpSpecializedImplicitGemmILS5_2ELi5ELi2EN4cute5tupleIJNSA_1CILi2EEENSC_ILi1EEESE_EEENS1_36KernelImplicitTmaWarpSpecializedSm90ELi1EEENSB_IJNSC_ILi256EEENSB_IJNSC_ILi64EEEEEESK_EEENS_6half_tESM_NSA_8TiledMMAINSA_8MMA_AtomIJNSA_4SM904GMMA25MMA_64x64x16_F32F16F16_SSILNSQ_5MajorE1ELSS_1ELNSQ_7ScaleInE1ELST_1EEEEEENSA_6LayoutINSB_IJSE_SE_SE_EEENSB_IJNSC_ILi0EEESY_SY_EEEEENSB_IJNSA_10UnderscoreES11_S11_EEEEENS7_6detail26Sm90ImplicitGemmTileTraitsINSA_13SM90_TMA_LOADENSA_14ComposedLayoutINSA_7SwizzleILi3ELi4ELi3EEENSA_18smem_ptr_flag_bitsILi16EEENSW_INSB_IJNSB_IJSJ_NSC_ILi4EEEEEENSB_IJNSC_ILi8EEES1E_EEENSB_IJSE_NSC_ILi5EEEEEEEEENSB_IJNSB_IJSE_NSC_ILi4096EEEEEENSB_IJSJ_NSC_ILi512EEEEEENSB_IJSY_NSC_ILi16384EEEEEEEEEEEEEvEENS15_INSA_30SM90_TMA_LOAD_IM2COL_MULTICASTENS17_IS19_S1B_NSW_INSB_IJNSB_IJSJ_SE_EEES1F_S1H_EEENSB_IJNSB_IJSE_SY_EEES1M_NSB_IJSY_S1J_EEEEEEEEEEvEEEENS_8epilogue10collective6detail29Sm90TmaWarpSpecializedAdapterINS24_15DefaultEpilogueISM_NSB_IJlNSB_IJSE_llEEESY_EEES29_NS23_6thread17LinearCombinationISM_Li1EffLNS2A_9ScaleType4KindE0ELNS_15FloatRoundStyleE2ESM_EENS_4gemm15EpilogueDefaultEEEEEvvEEEEvNT_6ParamsE,"a",@progbits
	.sectionflags	@""
	.align	4
.nv.constant0._ZN7cutlass13device_kernelINS_4conv6kernel13ConvUniversalINS1_16ConvProblemShapeILNS1_8OperatorE2ELi2EEENS1_10collective14CollectiveConvINS1_46MainloopSm90TmaGmmaWarpSpecializedImplicitGemmILS5_2ELi5ELi2EN4cute5tupleIJNSA_1CILi2EEENSC_ILi1EEESE_EEENS1_36KernelImplicitTmaWarpSpecializedSm90ELi1EEENSB_IJNSC_ILi256EEENSB_IJNSC_ILi64EEEEEESK_EEENS_6half_tESM_NSA_8TiledMMAINSA_8MMA_AtomIJNSA_4SM904GMMA25MMA_64x64x16_F32F16F16_SSILNSQ_5MajorE1ELSS_1ELNSQ_7ScaleInE1ELST_1EEEEEENSA_6LayoutINSB_IJSE_SE_SE_EEENSB_IJNSC_ILi0EEESY_SY_EEEEENSB_IJNSA_10UnderscoreES11_S11_EEEEENS7_6detail26Sm90ImplicitGemmTileTraitsINSA_13SM90_TMA_LOADENSA_14ComposedLayoutINSA_7SwizzleILi3ELi4ELi3EEENSA_18smem_ptr_flag_bitsILi16EEENSW_INSB_IJNSB_IJSJ_NSC_ILi4EEEEEENSB_IJNSC_ILi8EEES1E_EEENSB_IJSE_NSC_ILi5EEEEEEEEENSB_IJNSB_IJSE_NSC_ILi4096EEEEEENSB_IJSJ_NSC_ILi512EEEEEENSB_IJSY_NSC_ILi16384EEEEEEEEEEEEEvEENS15_INSA_30SM90_TMA_LOAD_IM2COL_MULTICASTENS17_IS19_S1B_NSW_INSB_IJNSB_IJSJ_SE_EEES1F_S1H_EEENSB_IJNSB_IJSE_SY_EEES1M_NSB_IJSY_S1J_EEEEEEEEEEvEEEENS_8epilogue10collective6detail29Sm90TmaWarpSpecializedAdapterINS24_15DefaultEpilogueISM_NSB_IJlNSB_IJSE_llEEESY_EEES29_NS23_6thread17LinearCombinationISM_Li1EffLNS2A_9ScaleType4KindE0ELNS_15FloatRoundStyleE2ESM_EENS_4gemm15EpilogueDefaultEEEEEvvEEEEvNT_6ParamsE:
	.zero		1536


//--------------------- SYMBOLS --------------------------

	.type		.nv.reservedSmem.offset0,@object
	.size		.nv.reservedSmem.offset0,0x4
